//
// Generated by NVIDIA NVVM Compiler
//
// Compiler Build ID: CL-36424714
// Cuda compilation tools, release 13.0, V13.0.88
// Based on NVVM 20.0.0
//

.version 9.0
.target sm_100
.address_size 64

	// .globl	_Z18Compute_forces_gpuP10particle_siPA2_d
.extern .shared .align 16 .b8 ke_arr[];

.visible .entry _Z18Compute_forces_gpuP10particle_siPA2_d(
	.param .u64 .ptr .align 1 _Z18Compute_forces_gpuP10particle_siPA2_d_param_0,
	.param .u32 _Z18Compute_forces_gpuP10particle_siPA2_d_param_1,
	.param .u64 .ptr .align 1 _Z18Compute_forces_gpuP10particle_siPA2_d_param_2
)
{
	.reg .pred 	%p<17>;
	.reg .b32 	%r<19>;
	.reg .b64 	%rd<21>;
	.reg .b64 	%fd<172>;

	ld.param.u64 	%rd9, [_Z18Compute_forces_gpuP10particle_siPA2_d_param_0];
	ld.param.u32 	%r10, [_Z18Compute_forces_gpuP10particle_siPA2_d_param_1];
	cvta.to.global.u64 	%rd1, %rd9;
	mov.u32 	%r11, %ctaid.x;
	mov.u32 	%r12, %ntid.x;
	mov.u32 	%r13, %tid.x;
	mad.lo.s32 	%r1, %r11, %r12, %r13;
	setp.ge.s32 	%p1, %r1, %r10;
	setp.lt.s32 	%p2, %r10, 1;
	mov.f64 	%fd150, 0d0000000000000000;
	or.pred  	%p3, %p1, %p2;
	mov.f64 	%fd151, %fd150;
	@%p3 bra 	$L__BB0_22;
	mul.wide.s32 	%rd10, %r1, 40;
	add.s64 	%rd11, %rd1, %rd10;
	add.s64 	%rd2, %rd11, 8;
	ld.global.f64 	%fd1, [%rd11+8];
	ld.global.f64 	%fd2, [%rd11+16];
	and.b32  	%r2, %r10, 3;
	setp.lt.u32 	%p4, %r10, 4;
	mov.b32 	%r18, 0;
	mov.f64 	%fd151, 0d0000000000000000;
	mov.f64 	%fd150, %fd151;
	@%p4 bra 	$L__BB0_12;
	and.b32  	%r18, %r10, 2147483644;
	neg.s32 	%r16, %r18;
	add.s64 	%rd20, %rd1, 80;
	mov.f64 	%fd151, 0d0000000000000000;
$L__BB0_3:
	.pragma "nounroll";
	ld.global.f64 	%fd66, [%rd20+-72];
	sub.f64 	%fd5, %fd1, %fd66;
	ld.global.f64 	%fd67, [%rd20+-64];
	sub.f64 	%fd6, %fd2, %fd67;
	mul.f64 	%fd68, %fd6, %fd6;
	fma.rn.f64 	%fd7, %fd5, %fd5, %fd68;
	setp.eq.f64 	%p5, %fd7, 0d0000000000000000;
	@%p5 bra 	$L__BB0_5;
	sqrt.rn.f64 	%fd69, %fd7;
	mul.f64 	%fd70, %fd69, %fd69;
	mul.f64 	%fd71, %fd69, %fd70;
	ld.global.f64 	%fd72, [%rd2+-8];
	mul.f64 	%fd73, %fd72, 0dBDD257B4D002790D;
	ld.global.f64 	%fd74, [%rd20+-80];
	mul.f64 	%fd75, %fd73, %fd74;
	div.rn.f64 	%fd76, %fd75, %fd71;
	fma.rn.f64 	%fd150, %fd5, %fd76, %fd150;
	fma.rn.f64 	%fd151, %fd6, %fd76, %fd151;
$L__BB0_5:
	ld.global.f64 	%fd77, [%rd20+-32];
	sub.f64 	%fd12, %fd1, %fd77;
	ld.global.f64 	%fd78, [%rd20+-24];
	sub.f64 	%fd13, %fd2, %fd78;
	mul.f64 	%fd79, %fd13, %fd13;
	fma.rn.f64 	%fd14, %fd12, %fd12, %fd79;
	setp.eq.f64 	%p6, %fd14, 0d0000000000000000;
	@%p6 bra 	$L__BB0_7;
	sqrt.rn.f64 	%fd80, %fd14;
	mul.f64 	%fd81, %fd80, %fd80;
	mul.f64 	%fd82, %fd80, %fd81;
	ld.global.f64 	%fd83, [%rd2+-8];
	mul.f64 	%fd84, %fd83, 0dBDD257B4D002790D;
	ld.global.f64 	%fd85, [%rd20+-40];
	mul.f64 	%fd86, %fd84, %fd85;
	div.rn.f64 	%fd87, %fd86, %fd82;
	fma.rn.f64 	%fd150, %fd12, %fd87, %fd150;
	fma.rn.f64 	%fd151, %fd13, %fd87, %fd151;
$L__BB0_7:
	ld.global.f64 	%fd88, [%rd20+8];
	sub.f64 	%fd19, %fd1, %fd88;
	ld.global.f64 	%fd89, [%rd20+16];
	sub.f64 	%fd20, %fd2, %fd89;
	mul.f64 	%fd90, %fd20, %fd20;
	fma.rn.f64 	%fd21, %fd19, %fd19, %fd90;
	setp.eq.f64 	%p7, %fd21, 0d0000000000000000;
	@%p7 bra 	$L__BB0_9;
	sqrt.rn.f64 	%fd91, %fd21;
	mul.f64 	%fd92, %fd91, %fd91;
	mul.f64 	%fd93, %fd91, %fd92;
	ld.global.f64 	%fd94, [%rd2+-8];
	mul.f64 	%fd95, %fd94, 0dBDD257B4D002790D;
	ld.global.f64 	%fd96, [%rd20];
	mul.f64 	%fd97, %fd95, %fd96;
	div.rn.f64 	%fd98, %fd97, %fd93;
	fma.rn.f64 	%fd150, %fd19, %fd98, %fd150;
	fma.rn.f64 	%fd151, %fd20, %fd98, %fd151;
$L__BB0_9:
	ld.global.f64 	%fd99, [%rd20+48];
	sub.f64 	%fd26, %fd1, %fd99;
	ld.global.f64 	%fd100, [%rd20+56];
	sub.f64 	%fd27, %fd2, %fd100;
	mul.f64 	%fd101, %fd27, %fd27;
	fma.rn.f64 	%fd28, %fd26, %fd26, %fd101;
	setp.eq.f64 	%p8, %fd28, 0d0000000000000000;
	@%p8 bra 	$L__BB0_11;
	sqrt.rn.f64 	%fd102, %fd28;
	mul.f64 	%fd103, %fd102, %fd102;
	mul.f64 	%fd104, %fd102, %fd103;
	ld.global.f64 	%fd105, [%rd2+-8];
	mul.f64 	%fd106, %fd105, 0dBDD257B4D002790D;
	ld.global.f64 	%fd107, [%rd20+40];
	mul.f64 	%fd108, %fd106, %fd107;
	div.rn.f64 	%fd109, %fd108, %fd104;
	fma.rn.f64 	%fd150, %fd26, %fd109, %fd150;
	fma.rn.f64 	%fd151, %fd27, %fd109, %fd151;
$L__BB0_11:
	add.s32 	%r16, %r16, 4;
	add.s64 	%rd20, %rd20, 160;
	setp.ne.s32 	%p9, %r16, 0;
	@%p9 bra 	$L__BB0_3;
$L__BB0_12:
	setp.eq.s32 	%p10, %r2, 0;
	@%p10 bra 	$L__BB0_22;
	setp.eq.s32 	%p11, %r2, 1;
	@%p11 bra 	$L__BB0_19;
	mul.wide.u32 	%rd12, %r18, 40;
	add.s64 	%rd13, %rd1, %rd12;
	add.s64 	%rd6, %rd13, 8;
	ld.global.f64 	%fd111, [%rd13+8];
	sub.f64 	%fd37, %fd1, %fd111;
	ld.global.f64 	%fd112, [%rd13+16];
	sub.f64 	%fd38, %fd2, %fd112;
	mul.f64 	%fd113, %fd38, %fd38;
	fma.rn.f64 	%fd39, %fd37, %fd37, %fd113;
	setp.eq.f64 	%p12, %fd39, 0d0000000000000000;
	@%p12 bra 	$L__BB0_16;
	sqrt.rn.f64 	%fd114, %fd39;
	mul.f64 	%fd115, %fd114, %fd114;
	mul.f64 	%fd116, %fd114, %fd115;
	ld.global.f64 	%fd117, [%rd2+-8];
	mul.f64 	%fd118, %fd117, 0dBDD257B4D002790D;
	ld.global.f64 	%fd119, [%rd6+-8];
	mul.f64 	%fd120, %fd118, %fd119;
	div.rn.f64 	%fd121, %fd120, %fd116;
	fma.rn.f64 	%fd150, %fd37, %fd121, %fd150;
	fma.rn.f64 	%fd151, %fd38, %fd121, %fd151;
$L__BB0_16:
	ld.global.f64 	%fd122, [%rd6+40];
	sub.f64 	%fd44, %fd1, %fd122;
	ld.global.f64 	%fd123, [%rd6+48];
	sub.f64 	%fd45, %fd2, %fd123;
	mul.f64 	%fd124, %fd45, %fd45;
	fma.rn.f64 	%fd46, %fd44, %fd44, %fd124;
	setp.eq.f64 	%p13, %fd46, 0d0000000000000000;
	@%p13 bra 	$L__BB0_18;
	sqrt.rn.f64 	%fd125, %fd46;
	mul.f64 	%fd126, %fd125, %fd125;
	mul.f64 	%fd127, %fd125, %fd126;
	ld.global.f64 	%fd128, [%rd2+-8];
	mul.f64 	%fd129, %fd128, 0dBDD257B4D002790D;
	ld.global.f64 	%fd130, [%rd6+32];
	mul.f64 	%fd131, %fd129, %fd130;
	div.rn.f64 	%fd132, %fd131, %fd127;
	fma.rn.f64 	%fd150, %fd44, %fd132, %fd150;
	fma.rn.f64 	%fd151, %fd45, %fd132, %fd151;
$L__BB0_18:
	add.s32 	%r18, %r18, 2;
$L__BB0_19:
	and.b32  	%r15, %r10, 1;
	setp.eq.b32 	%p14, %r15, 1;
	not.pred 	%p15, %p14;
	@%p15 bra 	$L__BB0_22;
	mul.wide.u32 	%rd14, %r18, 40;
	add.s64 	%rd15, %rd1, %rd14;
	add.s64 	%rd7, %rd15, 8;
	ld.global.f64 	%fd133, [%rd15+8];
	sub.f64 	%fd55, %fd1, %fd133;
	ld.global.f64 	%fd134, [%rd15+16];
	sub.f64 	%fd56, %fd2, %fd134;
	mul.f64 	%fd135, %fd56, %fd56;
	fma.rn.f64 	%fd57, %fd55, %fd55, %fd135;
	setp.eq.f64 	%p16, %fd57, 0d0000000000000000;
	@%p16 bra 	$L__BB0_22;
	sqrt.rn.f64 	%fd136, %fd57;
	mul.f64 	%fd137, %fd136, %fd136;
	mul.f64 	%fd138, %fd136, %fd137;
	ld.global.f64 	%fd139, [%rd2+-8];
	mul.f64 	%fd140, %fd139, 0dBDD257B4D002790D;
	ld.global.f64 	%fd141, [%rd7+-8];
	mul.f64 	%fd142, %fd140, %fd141;
	div.rn.f64 	%fd143, %fd142, %fd138;
	fma.rn.f64 	%fd150, %fd55, %fd143, %fd150;
	fma.rn.f64 	%fd151, %fd56, %fd143, %fd151;
$L__BB0_22:
	ld.param.u64 	%rd19, [_Z18Compute_forces_gpuP10particle_siPA2_d_param_2];
	cvta.to.global.u64 	%rd16, %rd19;
	bar.sync 	0;
	mul.wide.s32 	%rd17, %r1, 16;
	add.s64 	%rd18, %rd16, %rd17;
	ld.global.f64 	%fd144, [%rd18];
	add.f64 	%fd145, %fd150, %fd144;
	st.global.f64 	[%rd18], %fd145;
	ld.global.f64 	%fd146, [%rd18+8];
	add.f64 	%fd147, %fd151, %fd146;
	st.global.f64 	[%rd18+8], %fd147;
	ret;

}
	// .globl	_Z16Update_parts_parP10particle_sidPA2_d
.visible .entry _Z16Update_parts_parP10particle_sidPA2_d(
	.param .u64 .ptr .align 1 _Z16Update_parts_parP10particle_sidPA2_d_param_0,
	.param .u32 _Z16Update_parts_parP10particle_sidPA2_d_param_1,
	.param .f64 _Z16Update_parts_parP10particle_sidPA2_d_param_2,
	.param .u64 .ptr .align 1 _Z16Update_parts_parP10particle_sidPA2_d_param_3
)
{
	.reg .pred 	%p<2>;
	.reg .b32 	%r<6>;
	.reg .b64 	%rd<9>;
	.reg .b64 	%fd<14>;

	ld.param.u64 	%rd1, [_Z16Update_parts_parP10particle_sidPA2_d_param_0];
	ld.param.u32 	%r2, [_Z16Update_parts_parP10particle_sidPA2_d_param_1];
	ld.param.f64 	%fd1, [_Z16Update_parts_parP10particle_sidPA2_d_param_2];
	ld.param.u64 	%rd2, [_Z16Update_parts_parP10particle_sidPA2_d_param_3];
	mov.u32 	%r3, %ctaid.x;
	mov.u32 	%r4, %ntid.x;
	mov.u32 	%r5, %tid.x;
	mad.lo.s32 	%r1, %r3, %r4, %r5;
	setp.ge.u32 	%p1, %r1, %r2;
	@%p1 bra 	$L__BB1_2;
	cvta.to.global.u64 	%rd3, %rd1;
	cvta.to.global.u64 	%rd4, %rd2;
	mul.wide.u32 	%rd5, %r1, 40;
	add.s64 	%rd6, %rd3, %rd5;
	ld.global.f64 	%fd2, [%rd6];
	div.rn.f64 	%fd3, %fd1, %fd2;
	ld.global.f64 	%fd4, [%rd6+24];
	ld.global.f64 	%fd5, [%rd6+8];
	fma.rn.f64 	%fd6, %fd1, %fd4, %fd5;
	st.global.f64 	[%rd6+8], %fd6;
	ld.global.f64 	%fd7, [%rd6+32];
	ld.global.f64 	%fd8, [%rd6+16];
	fma.rn.f64 	%fd9, %fd1, %fd7, %fd8;
	st.global.f64 	[%rd6+16], %fd9;
	mul.wide.u32 	%rd7, %r1, 16;
	add.s64 	%rd8, %rd4, %rd7;
	ld.global.f64 	%fd10, [%rd8];
	fma.rn.f64 	%fd11, %fd3, %fd10, %fd4;
	st.global.f64 	[%rd6+24], %fd11;
	ld.global.f64 	%fd12, [%rd8+8];
	fma.rn.f64 	%fd13, %fd3, %fd12, %fd7;
	st.global.f64 	[%rd6+32], %fd13;
$L__BB1_2:
	ret;

}
	// .globl	_Z18Compute_energy_parP10particle_siPdS1_
.visible .entry _Z18Compute_energy_parP10particle_siPdS1_(
	.param .u64 .ptr .align 1 _Z18Compute_energy_parP10particle_siPdS1__param_0,
	.param .u32 _Z18Compute_energy_parP10particle_siPdS1__param_1,
	.param .u64 .ptr .align 1 _Z18Compute_energy_parP10particle_siPdS1__param_2,
	.param .u64 .ptr .align 1 _Z18Compute_energy_parP10particle_siPdS1__param_3
)
{
	.reg .pred 	%p<18>;
	.reg .b32 	%r<45>;
	.reg .b64 	%rd<23>;
	.reg .b64 	%fd<210>;

	ld.param.u64 	%rd5, [_Z18Compute_energy_parP10particle_siPdS1__param_0];
	ld.param.u32 	%r26, [_Z18Compute_energy_parP10particle_siPdS1__param_1];
	ld.param.u64 	%rd3, [_Z18Compute_energy_parP10particle_siPdS1__param_2];
	cvta.to.global.u64 	%rd1, %rd5;
	mov.u32 	%r1, %ctaid.x;
	mov.u32 	%r44, %ntid.x;
	mul.lo.s32 	%r3, %r1, %r44;
	mov.u32 	%r4, %tid.x;
	add.s32 	%r5, %r3, %r4;
	mul.wide.u32 	%rd6, %r5, 40;
	add.s64 	%rd7, %rd1, %rd6;
	add.s64 	%rd2, %rd7, 24;
	ld.global.f64 	%fd20, [%rd7+24];
	ld.global.f64 	%fd21, [%rd7+32];
	mul.f64 	%fd22, %fd21, %fd21;
	fma.rn.f64 	%fd1, %fd20, %fd20, %fd22;
	setp.ge.u32 	%p1, %r5, %r26;
	mov.f64 	%fd201, 0d0000000000000000;
	@%p1 bra 	$L__BB2_2;
	ld.global.f64 	%fd23, [%rd2+-24];
	mul.f64 	%fd24, %fd23, 0d3FE0000000000000;
	mul.f64 	%fd201, %fd1, %fd24;
$L__BB2_2:
	add.s32 	%r27, %r26, -1;
	setp.ge.u32 	%p2, %r5, %r27;
	add.s32 	%r42, %r5, 1;
	setp.ge.s32 	%p3, %r42, %r26;
	mov.f64 	%fd209, 0d0000000000000000;
	or.pred  	%p4, %p2, %p3;
	@%p4 bra 	$L__BB2_15;
	ld.global.f64 	%fd4, [%rd2+-16];
	ld.global.f64 	%fd5, [%rd2+-8];
	ld.global.f64 	%fd28, [%rd2+-24];
	mul.f64 	%fd6, %fd28, 0d3DD257B4D002790D;
	not.b32 	%r28, %r3;
	add.s32 	%r29, %r26, %r28;
	sub.s32 	%r7, %r29, %r4;
	sub.s32 	%r30, %r26, %r5;
	add.s32 	%r31, %r30, -2;
	setp.lt.u32 	%p5, %r31, 7;
	mov.f64 	%fd209, 0d0000000000000000;
	@%p5 bra 	$L__BB2_7;
	and.b32  	%r32, %r7, -8;
	neg.s32 	%r38, %r32;
	mov.f64 	%fd209, 0d0000000000000000;
	mov.u32 	%r39, %r5;
$L__BB2_5:
	.pragma "nounroll";
	mul.wide.s32 	%rd8, %r42, 40;
	add.s64 	%rd9, %rd1, %rd8;
	ld.global.f64 	%fd30, [%rd9+8];
	sub.f64 	%fd31, %fd4, %fd30;
	ld.global.f64 	%fd32, [%rd9+16];
	sub.f64 	%fd33, %fd5, %fd32;
	mul.f64 	%fd34, %fd33, %fd33;
	fma.rn.f64 	%fd35, %fd31, %fd31, %fd34;
	sqrt.rn.f64 	%fd36, %fd35;
	ld.global.f64 	%fd37, [%rd9];
	mul.f64 	%fd38, %fd6, %fd37;
	div.rn.f64 	%fd39, %fd38, %fd36;
	sub.f64 	%fd40, %fd209, %fd39;
	ld.global.f64 	%fd41, [%rd9+48];
	sub.f64 	%fd42, %fd4, %fd41;
	ld.global.f64 	%fd43, [%rd9+56];
	sub.f64 	%fd44, %fd5, %fd43;
	mul.f64 	%fd45, %fd44, %fd44;
	fma.rn.f64 	%fd46, %fd42, %fd42, %fd45;
	sqrt.rn.f64 	%fd47, %fd46;
	ld.global.f64 	%fd48, [%rd9+40];
	mul.f64 	%fd49, %fd6, %fd48;
	div.rn.f64 	%fd50, %fd49, %fd47;
	sub.f64 	%fd51, %fd40, %fd50;
	ld.global.f64 	%fd52, [%rd9+88];
	sub.f64 	%fd53, %fd4, %fd52;
	ld.global.f64 	%fd54, [%rd9+96];
	sub.f64 	%fd55, %fd5, %fd54;
	mul.f64 	%fd56, %fd55, %fd55;
	fma.rn.f64 	%fd57, %fd53, %fd53, %fd56;
	sqrt.rn.f64 	%fd58, %fd57;
	ld.global.f64 	%fd59, [%rd9+80];
	mul.f64 	%fd60, %fd6, %fd59;
	div.rn.f64 	%fd61, %fd60, %fd58;
	sub.f64 	%fd62, %fd51, %fd61;
	ld.global.f64 	%fd63, [%rd9+128];
	sub.f64 	%fd64, %fd4, %fd63;
	ld.global.f64 	%fd65, [%rd9+136];
	sub.f64 	%fd66, %fd5, %fd65;
	mul.f64 	%fd67, %fd66, %fd66;
	fma.rn.f64 	%fd68, %fd64, %fd64, %fd67;
	sqrt.rn.f64 	%fd69, %fd68;
	ld.global.f64 	%fd70, [%rd9+120];
	mul.f64 	%fd71, %fd6, %fd70;
	div.rn.f64 	%fd72, %fd71, %fd69;
	sub.f64 	%fd73, %fd62, %fd72;
	ld.global.f64 	%fd74, [%rd9+168];
	sub.f64 	%fd75, %fd4, %fd74;
	ld.global.f64 	%fd76, [%rd9+176];
	sub.f64 	%fd77, %fd5, %fd76;
	mul.f64 	%fd78, %fd77, %fd77;
	fma.rn.f64 	%fd79, %fd75, %fd75, %fd78;
	sqrt.rn.f64 	%fd80, %fd79;
	ld.global.f64 	%fd81, [%rd9+160];
	mul.f64 	%fd82, %fd6, %fd81;
	div.rn.f64 	%fd83, %fd82, %fd80;
	sub.f64 	%fd84, %fd73, %fd83;
	ld.global.f64 	%fd85, [%rd9+208];
	sub.f64 	%fd86, %fd4, %fd85;
	ld.global.f64 	%fd87, [%rd9+216];
	sub.f64 	%fd88, %fd5, %fd87;
	mul.f64 	%fd89, %fd88, %fd88;
	fma.rn.f64 	%fd90, %fd86, %fd86, %fd89;
	sqrt.rn.f64 	%fd91, %fd90;
	ld.global.f64 	%fd92, [%rd9+200];
	mul.f64 	%fd93, %fd6, %fd92;
	div.rn.f64 	%fd94, %fd93, %fd91;
	sub.f64 	%fd95, %fd84, %fd94;
	ld.global.f64 	%fd96, [%rd9+248];
	sub.f64 	%fd97, %fd4, %fd96;
	ld.global.f64 	%fd98, [%rd9+256];
	sub.f64 	%fd99, %fd5, %fd98;
	mul.f64 	%fd100, %fd99, %fd99;
	fma.rn.f64 	%fd101, %fd97, %fd97, %fd100;
	sqrt.rn.f64 	%fd102, %fd101;
	ld.global.f64 	%fd103, [%rd9+240];
	mul.f64 	%fd104, %fd6, %fd103;
	div.rn.f64 	%fd105, %fd104, %fd102;
	sub.f64 	%fd106, %fd95, %fd105;
	ld.global.f64 	%fd107, [%rd9+288];
	sub.f64 	%fd108, %fd4, %fd107;
	ld.global.f64 	%fd109, [%rd9+296];
	sub.f64 	%fd110, %fd5, %fd109;
	mul.f64 	%fd111, %fd110, %fd110;
	fma.rn.f64 	%fd112, %fd108, %fd108, %fd111;
	sqrt.rn.f64 	%fd113, %fd112;
	ld.global.f64 	%fd114, [%rd9+280];
	mul.f64 	%fd115, %fd6, %fd114;
	div.rn.f64 	%fd116, %fd115, %fd113;
	sub.f64 	%fd209, %fd106, %fd116;
	add.s32 	%r42, %r42, 8;
	add.s32 	%r39, %r39, 8;
	add.s32 	%r38, %r38, 8;
	setp.ne.s32 	%p6, %r38, 0;
	@%p6 bra 	$L__BB2_5;
	add.s32 	%r42, %r39, 1;
$L__BB2_7:
	and.b32  	%r17, %r7, 7;
	setp.eq.s32 	%p7, %r17, 0;
	@%p7 bra 	$L__BB2_15;
	and.b32  	%r18, %r7, 3;
	setp.lt.u32 	%p8, %r17, 4;
	@%p8 bra 	$L__BB2_10;
	mul.wide.s32 	%rd10, %r42, 40;
	add.s64 	%rd11, %rd1, %rd10;
	ld.global.f64 	%fd118, [%rd11+8];
	sub.f64 	%fd119, %fd4, %fd118;
	ld.global.f64 	%fd120, [%rd11+16];
	sub.f64 	%fd121, %fd5, %fd120;
	mul.f64 	%fd122, %fd121, %fd121;
	fma.rn.f64 	%fd123, %fd119, %fd119, %fd122;
	sqrt.rn.f64 	%fd124, %fd123;
	ld.global.f64 	%fd125, [%rd11];
	mul.f64 	%fd126, %fd6, %fd125;
	div.rn.f64 	%fd127, %fd126, %fd124;
	sub.f64 	%fd128, %fd209, %fd127;
	ld.global.f64 	%fd129, [%rd11+48];
	sub.f64 	%fd130, %fd4, %fd129;
	ld.global.f64 	%fd131, [%rd11+56];
	sub.f64 	%fd132, %fd5, %fd131;
	mul.f64 	%fd133, %fd132, %fd132;
	fma.rn.f64 	%fd134, %fd130, %fd130, %fd133;
	sqrt.rn.f64 	%fd135, %fd134;
	ld.global.f64 	%fd136, [%rd11+40];
	mul.f64 	%fd137, %fd6, %fd136;
	div.rn.f64 	%fd138, %fd137, %fd135;
	sub.f64 	%fd139, %fd128, %fd138;
	ld.global.f64 	%fd140, [%rd11+88];
	sub.f64 	%fd141, %fd4, %fd140;
	ld.global.f64 	%fd142, [%rd11+96];
	sub.f64 	%fd143, %fd5, %fd142;
	mul.f64 	%fd144, %fd143, %fd143;
	fma.rn.f64 	%fd145, %fd141, %fd141, %fd144;
	sqrt.rn.f64 	%fd146, %fd145;
	ld.global.f64 	%fd147, [%rd11+80];
	mul.f64 	%fd148, %fd6, %fd147;
	div.rn.f64 	%fd149, %fd148, %fd146;
	sub.f64 	%fd150, %fd139, %fd149;
	ld.global.f64 	%fd151, [%rd11+128];
	sub.f64 	%fd152, %fd4, %fd151;
	ld.global.f64 	%fd153, [%rd11+136];
	sub.f64 	%fd154, %fd5, %fd153;
	mul.f64 	%fd155, %fd154, %fd154;
	fma.rn.f64 	%fd156, %fd152, %fd152, %fd155;
	sqrt.rn.f64 	%fd157, %fd156;
	ld.global.f64 	%fd158, [%rd11+120];
	mul.f64 	%fd159, %fd6, %fd158;
	div.rn.f64 	%fd160, %fd159, %fd157;
	sub.f64 	%fd209, %fd150, %fd160;
	add.s32 	%r42, %r42, 4;
$L__BB2_10:
	setp.eq.s32 	%p9, %r18, 0;
	@%p9 bra 	$L__BB2_15;
	setp.eq.s32 	%p10, %r18, 1;
	@%p10 bra 	$L__BB2_13;
	mul.wide.s32 	%rd12, %r42, 40;
	add.s64 	%rd13, %rd1, %rd12;
	ld.global.f64 	%fd162, [%rd13+8];
	sub.f64 	%fd163, %fd4, %fd162;
	ld.global.f64 	%fd164, [%rd13+16];
	sub.f64 	%fd165, %fd5, %fd164;
	mul.f64 	%fd166, %fd165, %fd165;
	fma.rn.f64 	%fd167, %fd163, %fd163, %fd166;
	sqrt.rn.f64 	%fd168, %fd167;
	ld.global.f64 	%fd169, [%rd13];
	mul.f64 	%fd170, %fd6, %fd169;
	div.rn.f64 	%fd171, %fd170, %fd168;
	sub.f64 	%fd172, %fd209, %fd171;
	ld.global.f64 	%fd173, [%rd13+48];
	sub.f64 	%fd174, %fd4, %fd173;
	ld.global.f64 	%fd175, [%rd13+56];
	sub.f64 	%fd176, %fd5, %fd175;
	mul.f64 	%fd177, %fd176, %fd176;
	fma.rn.f64 	%fd178, %fd174, %fd174, %fd177;
	sqrt.rn.f64 	%fd179, %fd178;
	ld.global.f64 	%fd180, [%rd13+40];
	mul.f64 	%fd181, %fd6, %fd180;
	div.rn.f64 	%fd182, %fd181, %fd179;
	sub.f64 	%fd209, %fd172, %fd182;
	add.s32 	%r42, %r42, 2;
$L__BB2_13:
	and.b32  	%r33, %r7, 1;
	setp.eq.b32 	%p11, %r33, 1;
	not.pred 	%p12, %p11;
	@%p12 bra 	$L__BB2_15;
	mul.wide.s32 	%rd14, %r42, 40;
	add.s64 	%rd15, %rd1, %rd14;
	ld.global.f64 	%fd183, [%rd15+8];
	sub.f64 	%fd184, %fd4, %fd183;
	ld.global.f64 	%fd185, [%rd15+16];
	sub.f64 	%fd186, %fd5, %fd185;
	mul.f64 	%fd187, %fd186, %fd186;
	fma.rn.f64 	%fd188, %fd184, %fd184, %fd187;
	sqrt.rn.f64 	%fd189, %fd188;
	ld.global.f64 	%fd190, [%rd15];
	mul.f64 	%fd191, %fd6, %fd190;
	div.rn.f64 	%fd192, %fd191, %fd189;
	sub.f64 	%fd209, %fd209, %fd192;
$L__BB2_15:
	setp.ge.u32 	%p13, %r5, %r26;
	shl.b32 	%r34, %r4, 3;
	mov.u32 	%r35, ke_arr;
	add.s32 	%r23, %r35, %r34;
	@%p13 bra 	$L__BB2_17;
	st.shared.f64 	[%r23], %fd201;
	st.shared.f64 	[%r23+8192], %fd209;
	bra.uni 	$L__BB2_18;
$L__BB2_17:
	mov.b64 	%rd16, 0;
	st.shared.u64 	[%r23], %rd16;
	st.shared.u64 	[%r23+8192], %rd16;
$L__BB2_18:
	bar.sync 	0;
	setp.lt.u32 	%p14, %r44, 2;
	@%p14 bra 	$L__BB2_22;
$L__BB2_19:
	shr.u32 	%r25, %r44, 1;
	setp.ge.u32 	%p15, %r4, %r25;
	@%p15 bra 	$L__BB2_21;
	ld.shared.f64 	%fd193, [%r23];
	shl.b32 	%r36, %r25, 3;
	add.s32 	%r37, %r23, %r36;
	ld.shared.f64 	%fd194, [%r37];
	add.f64 	%fd195, %fd193, %fd194;
	st.shared.f64 	[%r23], %fd195;
	ld.shared.f64 	%fd196, [%r23+8192];
	ld.shared.f64 	%fd197, [%r37+8192];
	add.f64 	%fd198, %fd196, %fd197;
	st.shared.f64 	[%r23+8192], %fd198;
$L__BB2_21:
	bar.sync 	0;
	setp.gt.u32 	%p16, %r44, 3;
	mov.u32 	%r44, %r25;
	@%p16 bra 	$L__BB2_19;
$L__BB2_22:
	setp.ne.s32 	%p17, %r4, 0;
	@%p17 bra 	$L__BB2_24;
	ld.param.u64 	%rd22, [_Z18Compute_energy_parP10particle_siPdS1__param_3];
	ld.shared.f64 	%fd199, [ke_arr];
	cvta.to.global.u64 	%rd17, %rd3;
	mul.wide.u32 	%rd18, %r1, 8;
	add.s64 	%rd19, %rd17, %rd18;
	st.global.f64 	[%rd19], %fd199;
	ld.shared.f64 	%fd200, [ke_arr+8192];
	cvta.to.global.u64 	%rd20, %rd22;
	add.s64 	%rd21, %rd20, %rd18;
	st.global.f64 	[%rd21], %fd200;
$L__BB2_24:
	ret;

}


// ===== COMPILED SASS (sm_100) =====

	.target	sm_100

	.elftype	@"ET_EXEC"


//--------------------- .note.nv.tkinfo           --------------------------
	.section	.note.nv.tkinfo,"",@"SHT_NOTE"
	.sectionflags	@"SHF_NOTE_NV_TKINFO"
	.tkinfo
        /*0018*/ 	.word	0x00000002
        /*0030*/ 	.string	""
        /*0030*/ 	.string	"ptxas"
        /*0030*/ 	.string	"Cuda compilation tools, release 13.0, V13.0.88"
        /*0030*/ 	.string	"Build cuda_13.0.r13.0/compiler.36424714_0"
        /*0030*/ 	.string	"-arch sm_100 -m 64 "



//--------------------- .note.nv.cuinfo           --------------------------
	.section	.note.nv.cuinfo,"",@"SHT_NOTE"
	.sectionflags	@"SHF_NOTE_NV_CUINFO"
        /*0018*/ 	.short	0x0002
        /*001a*/ 	.short	0x0064
        /*001c*/ 	.short	0x0082
	.zero		2


//--------------------- .nv.info                  --------------------------
	.section	.nv.info,"",@"SHT_CUDA_INFO"
	.align	4


	//----- nvinfo : EIATTR_REGCOUNT
	.align		4
        /*0000*/ 	.byte	0x04, 0x2f
        /*0002*/ 	.short	(.L_1 - .L_0)
	.align		4
.L_0:
        /*0004*/ 	.word	index@(_Z18Compute_forces_gpuP10particle_siPA2_d)
        /*0008*/ 	.word	0x0000002c


	//----- nvinfo : EIATTR_FRAME_SIZE
	.align		4
.L_1:
        /*000c*/ 	.byte	0x04, 0x11
        /*000e*/ 	.short	(.L_3 - .L_2)
	.align		4
.L_2:
        /*0010*/ 	.word	index@($__internal_4_$__cuda_sm20_dsqrt_rn_f64_mediumpath_v1)
        /*0014*/ 	.word	0x00000000


	//----- nvinfo : EIATTR_FRAME_SIZE
	.align		4
.L_3:
        /*0018*/ 	.byte	0x04, 0x11
        /*001a*/ 	.short	(.L_5 - .L_4)
	.align		4
.L_4:
        /*001c*/ 	.word	index@($__internal_3_$__cuda_sm20_div_rn_f64_full)
        /*0020*/ 	.word	0x00000000


	//----- nvinfo : EIATTR_FRAME_SIZE
	.align		4
.L_5:
        /*0024*/ 	.byte	0x04, 0x11
        /*0026*/ 	.short	(.L_7 - .L_6)
	.align		4
.L_6:
        /*0028*/ 	.word	index@(_Z18Compute_forces_gpuP10particle_siPA2_d)
        /*002c*/ 	.word	0x00000000


	//----- nvinfo : EIATTR_REGCOUNT
	.align		4
.L_7:
        /*0030*/ 	.byte	0x04, 0x2f
        /*0032*/ 	.short	(.L_9 - .L_8)
	.align		4
.L_8:
        /*0034*/ 	.word	index@(_Z16Update_parts_parP10particle_sidPA2_d)
        /*0038*/ 	.word	0x0000001b


	//----- nvinfo : EIATTR_FRAME_SIZE
	.align		4
.L_9:
        /*003c*/ 	.byte	0x04, 0x11
        /*003e*/ 	.short	(.L_11 - .L_10)
	.align		4
.L_10:
        /*0040*/ 	.word	index@($__internal_2_$__cuda_sm20_div_rn_f64_full)
        /*0044*/ 	.word	0x00000000


	//----- nvinfo : EIATTR_FRAME_SIZE
	.align		4
.L_11:
        /*0048*/ 	.byte	0x04, 0x11
        /*004a*/ 	.short	(.L_13 - .L_12)
	.align		4
.L_12:
        /*004c*/ 	.word	index@(_Z16Update_parts_parP10particle_sidPA2_d)
        /*0050*/ 	.word	0x00000000


	//----- nvinfo : EIATTR_REGCOUNT
	.align		4
.L_13:
        /*0054*/ 	.byte	0x04, 0x2f
        /*0056*/ 	.short	(.L_15 - .L_14)
	.align		4
.L_14:
        /*0058*/ 	.word	index@(_Z18Compute_energy_parP10particle_siPdS1_)
        /*005c*/ 	.word	0x0000002c


	//----- nvinfo : EIATTR_FRAME_SIZE
	.align		4
.L_15:
        /*0060*/ 	.byte	0x04, 0x11
        /*0062*/ 	.short	(.L_17 - .L_16)
	.align		4
.L_16:
        /*0064*/ 	.word	index@($__internal_1_$__cuda_sm20_dsqrt_rn_f64_mediumpath_v1)
        /*0068*/ 	.word	0x00000000


	//----- nvinfo : EIATTR_FRAME_SIZE
	.align		4
.L_17:
        /*006c*/ 	.byte	0x04, 0x11
        /*006e*/ 	.short	(.L_19 - .L_18)
	.align		4
.L_18:
        /*0070*/ 	.word	index@($__internal_0_$__cuda_sm20_div_rn_f64_full)
        /*0074*/ 	.word	0x00000000


	//----- nvinfo : EIATTR_FRAME_SIZE
	.align		4
.L_19:
        /*0078*/ 	.byte	0x04, 0x11
        /*007a*/ 	.short	(.L_21 - .L_20)
	.align		4
.L_20:
        /*007c*/ 	.word	index@(_Z18Compute_energy_parP10particle_siPdS1_)
        /*0080*/ 	.word	0x00000000


	//----- nvinfo : EIATTR_MIN_STACK_SIZE
	.align		4
.L_21:
        /*0084*/ 	.byte	0x04, 0x12
        /*0086*/ 	.short	(.L_23 - .L_22)
	.align		4
.L_22:
        /*0088*/ 	.word	index@(_Z18Compute_energy_parP10particle_siPdS1_)
        /*008c*/ 	.word	0x00000000


	//----- nvinfo : EIATTR_MIN_STACK_SIZE
	.align		4
.L_23:
        /*0090*/ 	.byte	0x04, 0x12
        /*0092*/ 	.short	(.L_25 - .L_24)
	.align		4
.L_24:
        /*0094*/ 	.word	index@(_Z16Update_parts_parP10particle_sidPA2_d)
        /*0098*/ 	.word	0x00000000


	//----- nvinfo : EIATTR_MIN_STACK_SIZE
	.align		4
.L_25:
        /*009c*/ 	.byte	0x04, 0x12
        /*009e*/ 	.short	(.L_27 - .L_26)
	.align		4
.L_26:
        /*00a0*/ 	.word	index@(_Z18Compute_forces_gpuP10particle_siPA2_d)
        /*00a4*/ 	.word	0x00000000
.L_27:


//--------------------- .nv.compat                --------------------------
	.section	.nv.compat,"",@"SHT_CUDA_COMPAT_INFO"
	.align	4
        /*0000*/ 	.byte	0x02, 0x09, 0x00, 0x00, 0x02, 0x02, 0x01, 0x00, 0x02, 0x05, 0x05, 0x00, 0x03, 0x07, 0x01, 0x01
        /*0010*/ 	.byte	0x02, 0x03, 0x00, 0x00, 0x02, 0x06, 0x01, 0x00, 0x04, 0x0b, 0x08, 0x00, 0x01, 0x00, 0x00, 0x00
        /*0020*/ 	.byte	0x00, 0x00, 0x00, 0x00


//--------------------- .nv.info._Z18Compute_energy_parP10particle_siPdS1_ --------------------------
	.section	.nv.info._Z18Compute_energy_parP10particle_siPdS1_,"",@"SHT_CUDA_INFO"
	.sectionflags	@""
	.align	4


	//----- nvinfo : EIATTR_CUDA_API_VERSION
	.align		4
        /*0000*/ 	.byte	0x04, 0x37
        /*0002*/ 	.short	(.L_29 - .L_28)
.L_28:
        /*0004*/ 	.word	0x00000082


	//----- nvinfo : EIATTR_KPARAM_INFO
	.align		4
.L_29:
        /*0008*/ 	.byte	0x04, 0x17
        /*000a*/ 	.short	(.L_31 - .L_30)
.L_30:
        /*000c*/ 	.word	0x00000000
        /*0010*/ 	.short	0x0003
        /*0012*/ 	.short	0x0018
        /*0014*/ 	.byte	0x00, 0xf5, 0x21, 0x00


	//----- nvinfo : EIATTR_KPARAM_INFO
	.align		4
.L_31:
        /*0018*/ 	.byte	0x04, 0x17
        /*001a*/ 	.short	(.L_33 - .L_32)
.L_32:
        /*001c*/ 	.word	0x00000000
        /*0020*/ 	.short	0x0002
        /*0022*/ 	.short	0x0010
        /*0024*/ 	.byte	0x00, 0xf5, 0x21, 0x00


	//----- nvinfo : EIATTR_KPARAM_INFO
	.align		4
.L_33:
        /*0028*/ 	.byte	0x04, 0x17
        /*002a*/ 	.short	(.L_35 - .L_34)
.L_34:
        /*002c*/ 	.word	0x00000000
        /*0030*/ 	.short	0x0001
        /*0032*/ 	.short	0x0008
        /*0034*/ 	.byte	0x00, 0xf0, 0x11, 0x00


	//----- nvinfo : EIATTR_KPARAM_INFO
	.align		4
.L_35:
        /*0038*/ 	.byte	0x04, 0x17
        /*003a*/ 	.short	(.L_37 - .L_36)
.L_36:
        /*003c*/ 	.word	0x00000000
        /*0040*/ 	.short	0x0000
        /*0042*/ 	.short	0x0000
        /*0044*/ 	.byte	0x00, 0xf5, 0x21, 0x00


	//----- nvinfo : EIATTR_SPARSE_MMA_MASK
	.align		4
.L_37:
        /*0048*/ 	.byte	0x03, 0x50
        /*004a*/ 	.short	0x0000


	//----- nvinfo : EIATTR_MAXREG_COUNT
	.align		4
        /*004c*/ 	.byte	0x03, 0x1b
        /*004e*/ 	.short	0x00ff


	//----- nvinfo : EIATTR_NUM_BARRIERS
	.align		4
        /*0050*/ 	.byte	0x02, 0x4c
        /*0052*/ 	.byte	0x01
	.zero		1


	//----- nvinfo : EIATTR_MERCURY_ISA_VERSION
	.align		4
        /*0054*/ 	.byte	0x03, 0x5f
        /*0056*/ 	.short	0x0101


	//----- nvinfo : EIATTR_VRC_CTA_INIT_COUNT
	.align		4
        /*0058*/ 	.byte	0x02, 0x4a
	.zero		1
	.zero		1


	//----- nvinfo : EIATTR_EXIT_INSTR_OFFSETS
	.align		4
        /*005c*/ 	.byte	0x04, 0x1c
        /*005e*/ 	.short	(.L_39 - .L_38)


	//   ....[0]....
.L_38:
        /*0060*/ 	.word	0x00003c00


	//   ....[1]....
        /*0064*/ 	.word	0x00003cc0


	//----- nvinfo : EIATTR_CRS_STACK_SIZE
	.align		4
.L_39:
        /*0068*/ 	.byte	0x04, 0x1e
        /*006a*/ 	.short	(.L_41 - .L_40)
.L_40:
        /*006c*/ 	.word	0x00000000


	//----- nvinfo : EIATTR_CBANK_PARAM_SIZE
	.align		4
.L_41:
        /*0070*/ 	.byte	0x03, 0x19
        /*0072*/ 	.short	0x0020


	//----- nvinfo : EIATTR_PARAM_CBANK
	.align		4
        /*0074*/ 	.byte	0x04, 0x0a
        /*0076*/ 	.short	(.L_43 - .L_42)
	.align		4
.L_42:
        /*0078*/ 	.word	index@(.nv.constant0._Z18Compute_energy_parP10particle_siPdS1_)
        /*007c*/ 	.short	0x0380
        /*007e*/ 	.short	0x0020


	//----- nvinfo : EIATTR_SW_WAR
	.align		4
.L_43:
        /*0080*/ 	.byte	0x04, 0x36
        /*0082*/ 	.short	(.L_45 - .L_44)
.L_44:
        /*0084*/ 	.word	0x00000008
.L_45:


//--------------------- .nv.info._Z16Update_parts_parP10particle_sidPA2_d --------------------------
	.section	.nv.info._Z16Update_parts_parP10particle_sidPA2_d,"",@"SHT_CUDA_INFO"
	.sectionflags	@""
	.align	4


	//----- nvinfo : EIATTR_CUDA_API_VERSION
	.align		4
        /*0000*/ 	.byte	0x04, 0x37
        /*0002*/ 	.short	(.L_47 - .L_46)
.L_46:
        /*0004*/ 	.word	0x00000082


	//----- nvinfo : EIATTR_KPARAM_INFO
	.align		4
.L_47:
        /*0008*/ 	.byte	0x04, 0x17
        /*000a*/ 	.short	(.L_49 - .L_48)
.L_48:
        /*000c*/ 	.word	0x00000000
        /*0010*/ 	.short	0x0003
        /*0012*/ 	.short	0x0018
        /*0014*/ 	.byte	0x00, 0xf5, 0x21, 0x00


	//----- nvinfo : EIATTR_KPARAM_INFO
	.align		4
.L_49:
        /*0018*/ 	.byte	0x04, 0x17
        /*001a*/ 	.short	(.L_51 - .L_50)
.L_50:
        /*001c*/ 	.word	0x00000000
        /*0020*/ 	.short	0x0002
        /*0022*/ 	.short	0x0010
        /*0024*/ 	.byte	0x00, 0xf0, 0x21, 0x00


	//----- nvinfo : EIATTR_KPARAM_INFO
	.align		4
.L_51:
        /*0028*/ 	.byte	0x04, 0x17
        /*002a*/ 	.short	(.L_53 - .L_52)
.L_52:
        /*002c*/ 	.word	0x00000000
        /*0030*/ 	.short	0x0001
        /*0032*/ 	.short	0x0008
        /*0034*/ 	.byte	0x00, 0xf0, 0x11, 0x00


	//----- nvinfo : EIATTR_KPARAM_INFO
	.align		4
.L_53:
        /*0038*/ 	.byte	0x04, 0x17
        /*003a*/ 	.short	(.L_55 - .L_54)
.L_54:
        /*003c*/ 	.word	0x00000000
        /*0040*/ 	.short	0x0000
        /*0042*/ 	.short	0x0000
        /*0044*/ 	.byte	0x00, 0xf5, 0x21, 0x00


	//----- nvinfo : EIATTR_SPARSE_MMA_MASK
	.align		4
.L_55:
        /*0048*/ 	.byte	0x03, 0x50
        /*004a*/ 	.short	0x0000


	//----- nvinfo : EIATTR_MAXREG_COUNT
	.align		4
        /*004c*/ 	.byte	0x03, 0x1b
        /*004e*/ 	.short	0x00ff


	//----- nvinfo : EIATTR_MERCURY_ISA_VERSION
	.align		4
        /*0050*/ 	.byte	0x03, 0x5f
        /*0052*/ 	.short	0x0101


	//----- nvinfo : EIATTR_VRC_CTA_INIT_COUNT
	.align		4
        /*0054*/ 	.byte	0x02, 0x4a
	.zero		1
	.zero		1


	//----- nvinfo : EIATTR_EXIT_INSTR_OFFSETS
	.align		4
        /*0058*/ 	.byte	0x04, 0x1c
        /*005a*/ 	.short	(.L_57 - .L_56)


	//   ....[0]....
.L_56:
        /*005c*/ 	.word	0x00000070


	//   ....[1]....
        /*0060*/ 	.word	0x00000310


	//----- nvinfo : EIATTR_CRS_STACK_SIZE
	.align		4
.L_57:
        /*0064*/ 	.byte	0x04, 0x1e
        /*0066*/ 	.short	(.L_59 - .L_58)
.L_58:
        /*0068*/ 	.word	0x00000000


	//----- nvinfo : EIATTR_CBANK_PARAM_SIZE
	.align		4
.L_59:
        /*006c*/ 	.byte	0x03, 0x19
        /*006e*/ 	.short	0x0020


	//----- nvinfo : EIATTR_PARAM_CBANK
	.align		4
        /*0070*/ 	.byte	0x04, 0x0a
        /*0072*/ 	.short	(.L_61 - .L_60)
	.align		4
.L_60:
        /*0074*/ 	.word	index@(.nv.constant0._Z16Update_parts_parP10particle_sidPA2_d)
        /*0078*/ 	.short	0x0380
        /*007a*/ 	.short	0x0020


	//----- nvinfo : EIATTR_SW_WAR
	.align		4
.L_61:
        /*007c*/ 	.byte	0x04, 0x36
        /*007e*/ 	.short	(.L_63 - .L_62)
.L_62:
        /*0080*/ 	.word	0x00000008
.L_63:


//--------------------- .nv.info._Z18Compute_forces_gpuP10particle_siPA2_d --------------------------
	.section	.nv.info._Z18Compute_forces_gpuP10particle_siPA2_d,"",@"SHT_CUDA_INFO"
	.sectionflags	@""
	.align	4


	//----- nvinfo : EIATTR_CUDA_API_VERSION
	.align		4
        /*0000*/ 	.byte	0x04, 0x37
        /*0002*/ 	.short	(.L_65 - .L_64)
.L_64:
        /*0004*/ 	.word	0x00000082


	//----- nvinfo : EIATTR_KPARAM_INFO
	.align		4
.L_65:
        /*0008*/ 	.byte	0x04, 0x17
        /*000a*/ 	.short	(.L_67 - .L_66)
.L_66:
        /*000c*/ 	.word	0x00000000
        /*0010*/ 	.short	0x0002
        /*0012*/ 	.short	0x0010
        /*0014*/ 	.byte	0x00, 0xf5, 0x21, 0x00


	//----- nvinfo : EIATTR_KPARAM_INFO
	.align		4
.L_67:
        /*0018*/ 	.byte	0x04, 0x17
        /*001a*/ 	.short	(.L_69 - .L_68)
.L_68:
        /*001c*/ 	.word	0x00000000
        /*0020*/ 	.short	0x0001
        /*0022*/ 	.short	0x0008
        /*0024*/ 	.byte	0x00, 0xf0, 0x11, 0x00


	//----- nvinfo : EIATTR_KPARAM_INFO
	.align		4
.L_69:
        /*0028*/ 	.byte	0x04, 0x17
        /*002a*/ 	.short	(.L_71 - .L_70)
.L_70:
        /*002c*/ 	.word	0x00000000
        /*0030*/ 	.short	0x0000
        /*0032*/ 	.short	0x0000
        /*0034*/ 	.byte	0x00, 0xf5, 0x21, 0x00


	//----- nvinfo : EIATTR_SPARSE_MMA_MASK
	.align		4
.L_71:
        /*0038*/ 	.byte	0x03, 0x50
        /*003a*/ 	.short	0x0000


	//----- nvinfo : EIATTR_MAXREG_COUNT
	.align		4
        /*003c*/ 	.byte	0x03, 0x1b
        /*003e*/ 	.short	0x00ff


	//----- nvinfo : EIATTR_NUM_BARRIERS
	.align		4
        /*0040*/ 	.byte	0x02, 0x4c
        /*0042*/ 	.byte	0x01
	.zero		1


	//----- nvinfo : EIATTR_MERCURY_ISA_VERSION
	.align		4
        /*0044*/ 	.byte	0x03, 0x5f
        /*0046*/ 	.short	0x0101


	//----- nvinfo : EIATTR_VRC_CTA_INIT_COUNT
	.align		4
        /*0048*/ 	.byte	0x02, 0x4a
	.zero		1
	.zero		1


	//----- nvinfo : EIATTR_EXIT_INSTR_OFFSETS
	.align		4
        /*004c*/ 	.byte	0x04, 0x1c
        /*004e*/ 	.short	(.L_73 - .L_72)


	//   ....[0]....
.L_72:
        /*0050*/ 	.word	0x000021c0


	//----- nvinfo : EIATTR_CRS_STACK_SIZE
	.align		4
.L_73:
        /*0054*/ 	.byte	0x04, 0x1e
        /*0056*/ 	.short	(.L_75 - .L_74)
.L_74:
        /*0058*/ 	.word	0x00000000


	//----- nvinfo : EIATTR_CBANK_PARAM_SIZE
	.align		4
.L_75:
        /*005c*/ 	.byte	0x03, 0x19
        /*005e*/ 	.short	0x0018


	//----- nvinfo : EIATTR_PARAM_CBANK
	.align		4
        /*0060*/ 	.byte	0x04, 0x0a
        /*0062*/ 	.short	(.L_77 - .L_76)
	.align		4
.L_76:
        /*0064*/ 	.word	index@(.nv.constant0._Z18Compute_forces_gpuP10particle_siPA2_d)
        /*0068*/ 	.short	0x0380
        /*006a*/ 	.short	0x0018


	//----- nvinfo : EIATTR_SW_WAR
	.align		4
.L_77:
        /*006c*/ 	.byte	0x04, 0x36
        /*006e*/ 	.short	(.L_79 - .L_78)
.L_78:
        /*0070*/ 	.word	0x00000008
.L_79:


//--------------------- .nv.callgraph             --------------------------
	.section	.nv.callgraph,"",@"SHT_CUDA_CALLGRAPH"
	.align	4
	.sectionentsize	8
	.align		4
        /*0000*/ 	.word	0x00000000
	.align		4
        /*0004*/ 	.word	0xffffffff
	.align		4
        /*0008*/ 	.word	0x00000000
	.align		4
        /*000c*/ 	.word	0xfffffffe
	.align		4
        /*0010*/ 	.word	0x00000000
	.align		4
        /*0014*/ 	.word	0xfffffffd
	.align		4
        /*0018*/ 	.word	0x00000000
	.align		4
        /*001c*/ 	.word	0xfffffffc


//--------------------- .text._Z18Compute_energy_parP10particle_siPdS1_ --------------------------
	.section	.text._Z18Compute_energy_parP10particle_siPdS1_,"ax",@progbits
	.align	128
        .global         _Z18Compute_energy_parP10particle_siPdS1_
        .type           _Z18Compute_energy_parP10particle_siPdS1_,@function
        .size           _Z18Compute_energy_parP10particle_siPdS1_,(.L_x_149 - _Z18Compute_energy_parP10particle_siPdS1_)
        .other          _Z18Compute_energy_parP10particle_siPdS1_,@"STO_CUDA_ENTRY STV_DEFAULT"
_Z18Compute_energy_parP10particle_siPdS1_:
.text._Z18Compute_energy_parP10particle_siPdS1_:
[----:B------:R-:W-:Y:S01]  /*0000*/  LDC R1, c[0x0][0x37c] ;  /* 0x0000df00ff017b82 */ /* 0x000fe20000000800 */
[----:B------:R-:W0:Y:S01]  /*0010*/  S2R R15, SR_CTAID.X ;  /* 0x00000000000f7919 */ /* 0x000e220000002500 */
[----:B------:R-:W0:Y:S06]  /*0020*/  LDCU UR4, c[0x0][0x360] ;  /* 0x00006c00ff0477ac */ /* 0x000e2c0008000800 */
[----:B------:R-:W1:Y:S01]  /*0030*/  LDC.64 R2, c[0x0][0x380] ;  /* 0x0000e000ff027b82 */ /* 0x000e620000000a00 */
[----:B------:R-:W2:Y:S01]  /*0040*/  S2R R14, SR_TID.X ;  /* 0x00000000000e7919 */ /* 0x000ea20000002100 */
[----:B------:R-:W3:Y:S06]  /*0050*/  LDCU.64 UR6, c[0x0][0x358] ;  /* 0x00006b00ff0677ac */ /* 0x000eec0008000a00 */
[----:B------:R-:W4:Y:S01]  /*0060*/  LDC R16, c[0x0][0x388] ;  /* 0x0000e200ff107b82 */ /* 0x000f220000000800 */
[----:B0-----:R-:W-:-:S04]  /*0070*/  IMAD R11, R15, UR4, RZ ;  /* 0x000000040f0b7c24 */ /* 0x001fc8000f8e02ff */
[----:B--2---:R-:W-:-:S04]  /*0080*/  IMAD.IADD R13, R11, 0x1, R14 ;  /* 0x000000010b0d7824 */ /* 0x004fc800078e020e */
[C---:B-1----:R-:W-:Y:S01]  /*0090*/  IMAD.WIDE.U32 R2, R13.reuse, 0x28, R2 ;  /* 0x000000280d027825 */ /* 0x042fe200078e0002 */
[----:B----4-:R-:W-:-:S04]  /*00a0*/  ISETP.GE.U32.AND P1, PT, R13, R16, PT ;  /* 0x000000100d00720c */ /* 0x010fc80003f26070 */
[----:B---3--:R-:W2:Y:S04]  /*00b0*/  LDG.E.64 R6, desc[UR6][R2.64+0x20] ;  /* 0x0000200602067981 */ /* 0x008ea8000c1e1b00 */
[----:B------:R-:W3:Y:S05]  /*00c0*/  LDG.E.64 R4, desc[UR6][R2.64+0x18] ;  /* 0x0000180602047981 */ /* 0x000eea000c1e1b00 */
[----:B------:R-:W4:Y:S01]  /*00d0*/  @!P1 LDG.E.64 R8, desc[UR6][R2.64] ;  /* 0x0000000602089981 */ /* 0x000f22000c1e1b00 */
[----:B------:R-:W-:Y:S01]  /*00e0*/  VIADD R10, R13, 0x1 ;  /* 0x000000010d0a7836 */ /* 0x000fe20000000000 */
[----:B------:R-:W-:Y:S01]  /*00f0*/  CS2R R26, SRZ ;  /* 0x00000000001a7805 */ /* 0x000fe2000001ff00 */
[----:B------:R-:W-:Y:S01]  /*0100*/  VIADD R0, R16, 0xffffffff ;  /* 0xffffffff10007836 */ /* 0x000fe20000000000 */
[----:B------:R-:W-:Y:S01]  /*0110*/  MOV R12, UR4 ;  /* 0x00000004000c7c02 */ /* 0x000fe20008000f00 */
[----:B------:R-:W-:Y:S01]  /*0120*/  BSSY.RECONVERGENT B2, `(.L_x_0) ;  /* 0x000038d000027945 */ /* 0x000fe20003800200 */
[----:B------:R-:W-:-:S02]  /*0130*/  ISETP.GE.AND P0, PT, R10, R16, PT ;  /* 0x000000100a00720c */ /* 0x000fc40003f06270 */
[----:B------:R-:W-:Y:S02]  /*0140*/  CS2R R28, SRZ ;  /* 0x00000000001c7805 */ /* 0x000fe4000001ff00 */
[----:B------:R-:W-:Y:S01]  /*0150*/  ISETP.GE.U32.OR P0, PT, R13, R0, P0 ;  /* 0x000000000d00720c */ /* 0x000fe20000706470 */
[----:B--2---:R-:W-:-:S08]  /*0160*/  DMUL R6, R6, R6 ;  /* 0x0000000606067228 */ /* 0x004fd00000000000 */
[----:B---3--:R-:W-:Y:S02]  /*0170*/  DFMA R6, R4, R4, R6 ;  /* 0x000000040406722b */ /* 0x008fe40000000006 */
[----:B----4-:R-:W-:-:S08]  /*0180*/  @!P1 DMUL R8, R8, 0.5 ;  /* 0x3fe0000008089828 */ /* 0x010fd00000000000 */
[----:B------:R-:W-:Y:S01]  /*0190*/  @!P1 DMUL R26, R6, R8 ;  /* 0x00000008061a9228 */ /* 0x000fe20000000000 */
[----:B------:R-:W-:Y:S10]  /*01a0*/  @P0 BRA `(.L_x_1) ;  /* 0x0000003800100947 */ /* 0x000ff40003800000 */
[----:B------:R-:W2:Y:S04]  /*01b0*/  LDG.E.64 R20, desc[UR6][R2.64] ;  /* 0x0000000602147981 */ /* 0x000ea8000c1e1b00 */
[----:B------:R0:W5:Y:S04]  /*01c0*/  LDG.E.64 R24, desc[UR6][R2.64+0x8] ;  /* 0x0000080602187981 */ /* 0x000168000c1e1b00 */
[----:B------:R0:W5:Y:S01]  /*01d0*/  LDG.E.64 R22, desc[UR6][R2.64+0x10] ;  /* 0x0000100602167981 */ /* 0x000162000c1e1b00 */
[----:B------:R-:W-:Y:S01]  /*01e0*/  IADD3 R0, PT, PT, -R13, -0x2, R16 ;  /* 0xfffffffe0d007810 */ /* 0x000fe20007ffe110 */
[----:B------:R-:W-:Y:S01]  /*01f0*/  UMOV UR4, 0xd002790d ;  /* 0xd002790d00047882 */ /* 0x000fe20000000000 */
[----:B------:R-:W-:Y:S01]  /*0200*/  UMOV UR5, 0x3dd257b4 ;  /* 0x3dd257b400057882 */ /* 0x000fe20000000000 */
[----:B------:R-:W-:Y:S01]  /*0210*/  LOP3.LUT R11, RZ, R11, RZ, 0x33, !PT ;  /* 0x0000000bff0b7212 */ /* 0x000fe200078e33ff */
[----:B------:R-:W-:Y:S01]  /*0220*/  BSSY.RECONVERGENT B1, `(.L_x_2) ;  /* 0x00001d4000017945 */ /* 0x000fe20003800200 */
[----:B------:R-:W-:-:S02]  /*0230*/  ISETP.GE.U32.AND P0, PT, R0, 0x7, PT ;  /* 0x000000070000780c */ /* 0x000fc40003f06070 */
[----:B------:R-:W-:Y:S02]  /*0240*/  CS2R R28, SRZ ;  /* 0x00000000001c7805 */ /* 0x000fe4000001ff00 */
[----:B------:R-:W-:Y:S01]  /*0250*/  IADD3 R11, PT, PT, -R14, R16, R11 ;  /* 0x000000100e0b7210 */ /* 0x000fe20007ffe10b */
[----:B--2---:R-:W-:-:S08]  /*0260*/  DMUL R20, R20, UR4 ;  /* 0x0000000414147c28 */ /* 0x004fd00008000000 */
[----:B0-----:R-:W-:Y:S05]  /*0270*/  @!P0 BRA `(.L_x_3) ;  /* 0x0000001c00388947 */ /* 0x001fea0003800000 */
[----:B------:R-:W-:Y:S01]  /*0280*/  LOP3.LUT R17, R11, 0xfffffff8, RZ, 0xc0, !PT ;  /* 0xfffffff80b117812 */ /* 0x000fe200078ec0ff */
[----:B------:R-:W-:Y:S01]  /*0290*/  BSSY.RECONVERGENT B0, `(.L_x_4) ;  /* 0x00001cb000007945 */ /* 0x000fe20003800200 */
[----:B------:R-:W-:Y:S01]  /*02a0*/  IMAD.MOV.U32 R30, RZ, RZ, R13 ;  /* 0x000000ffff1e7224 */ /* 0x000fe200078e000d */
[----:B------:R-:W-:Y:S02]  /*02b0*/  CS2R R28, SRZ ;  /* 0x00000000001c7805 */ /* 0x000fe4000001ff00 */
[----:B------:R-:W-:-:S07]  /*02c0*/  IMAD.MOV R17, RZ, RZ, -R17 ;  /* 0x000000ffff117224 */ /* 0x000fce00078e0a11 */
.L_x_37:
[----:B------:R-:W0:Y:S02]  /*02d0*/  LDC.64 R18, c[0x0][0x380] ;  /* 0x0000e000ff127b82 */ /* 0x000e240000000a00 */
[----:B0-----:R-:W-:-:S05]  /*02e0*/  IMAD.WIDE R18, R10, 0x28, R18 ;  /* 0x000000280a127825 */ /* 0x001fca00078e0212 */
[----:B------:R-:W2:Y:S04]  /*02f0*/  LDG.E.64 R4, desc[UR6][R18.64+0x10] ;  /* 0x0000100612047981 */ /* 0x000ea8000c1e1b00 */
[----:B------:R-:W3:Y:S01]  /*0300*/  LDG.E.64 R2, desc[UR6][R18.64+0x8] ;  /* 0x0000080612027981 */ /* 0x000ee2000c1e1b00 */
[----:B------:R-:W-:Y:S01]  /*0310*/  VIADD R17, R17, 0x8 ;  /* 0x0000000811117836 */ /* 0x000fe20000000000 */
[----:B------:R-:W-:Y:S04]  /*0320*/  BSSY.RECONVERGENT B4, `(.L_x_5) ;  /* 0x000001e000047945 */ /* 0x000fe80003800200 */
[----:B------:R-:W-:Y:S01]  /*0330*/  ISETP.NE.AND P1, PT, R17, RZ, PT ;  /* 0x000000ff1100720c */ /* 0x000fe20003f25270 */
[----:B--2--5:R-:W-:-:S02]  /*0340*/  DADD R4, R22, -R4 ;  /* 0x0000000016047229 */ /* 0x024fc40000000804 */
[----:B---3--:R-:W-:-:S06]  /*0350*/  DADD R2, R24, -R2 ;  /* 0x0000000018027229 */ /* 0x008fcc0000000802 */
[----:B------:R-:W-:Y:S01]  /*0360*/  DMUL R34, R4, R4 ;  /* 0x0000000404227228 */ /* 0x000fe20000000000 */
[----:B------:R-:W-:Y:S01]  /*0370*/  MOV R4, 0x0 ;  /* 0x0000000000047802 */ /* 0x000fe20000000f00 */
[----:B------:R-:W-:-:S06]  /*0380*/  IMAD.MOV.U32 R5, RZ, RZ, 0x3fd80000 ;  /* 0x3fd80000ff057424 */ /* 0x000fcc00078e00ff */
[----:B------:R-:W-:-:S06]  /*0390*/  DFMA R34, R2, R2, R34 ;  /* 0x000000020222722b */ /* 0x000fcc0000000022 */
[----:B------:R-:W0:Y:S04]  /*03a0*/  MUFU.RSQ64H R33, R35 ;  /* 0x0000002300217308 */ /* 0x000e280000001c00 */
[----:B------:R-:W-:-:S05]  /*03b0*/  VIADD R32, R35, 0xfcb00000 ;  /* 0xfcb0000023207836 */ /* 0x000fca0000000000 */
[----:B------:R-:W-:Y:S01]  /*03c0*/  ISETP.GE.U32.AND P0, PT, R32, 0x7ca00000, PT ;  /* 0x7ca000002000780c */ /* 0x000fe20003f06070 */
[----:B0-----:R-:W-:-:S08]  /*03d0*/  DMUL R2, R32, R32 ;  /* 0x0000002020027228 */ /* 0x001fd00000000000 */
[----:B------:R-:W-:-:S08]  /*03e0*/  DFMA R2, R34, -R2, 1 ;  /* 0x3ff000002202742b */ /* 0x000fd00000000802 */
[----:B------:R-:W-:Y:S02]  /*03f0*/  DFMA R4, R2, R4, 0.5 ;  /* 0x3fe000000204742b */ /* 0x000fe40000000004 */
[----:B------:R-:W-:-:S08]  /*0400*/  DMUL R2, R32, R2 ;  /* 0x0000000220027228 */ /* 0x000fd00000000000 */
[----:B------:R-:W-:-:S08]  /*0410*/  DFMA R36, R4, R2, R32 ;  /* 0x000000020424722b */ /* 0x000fd00000000020 */
[----:B------:R-:W-:Y:S02]  /*0420*/  DMUL R4, R34, R36 ;  /* 0x0000002422047228 */ /* 0x000fe40000000000 */
[----:B------:R-:W-:Y:S01]  /*0430*/  VIADD R3, R37, 0xfff00000 ;  /* 0xfff0000025037836 */ /* 0x000fe20000000000 */
[----:B------:R-:W-:-:S05]  /*0440*/  MOV R2, R36 ;  /* 0x0000002400027202 */ /* 0x000fca0000000f00 */
[----:B------:R-:W-:-:S08]  /*0450*/  DFMA R6, R4, -R4, R34 ;  /* 0x800000040406722b */ /* 0x000fd00000000022 */
[----:B------:R-:W-:Y:S01]  /*0460*/  DFMA R8, R6, R2, R4 ;  /* 0x000000020608722b */ /* 0x000fe20000000004 */
[----:B------:R-:W-:Y:S10]  /*0470*/  @!P0 BRA `(.L_x_6) ;  /* 0x0000000000208947 */ /* 0x000ff40003800000 */
[----:B------:R-:W-:Y:S01]  /*0480*/  IMAD.MOV.U32 R2, RZ, RZ, R36 ;  /* 0x000000ffff027224 */ /* 0x000fe200078e0024 */
[----:B------:R-:W-:Y:S01]  /*0490*/  MOV R0, R32 ;  /* 0x0000002000007202 */ /* 0x000fe20000000f00 */
[----:B------:R-:W-:Y:S01]  /*04a0*/  IMAD.MOV.U32 R8, RZ, RZ, R34 ;  /* 0x000000ffff087224 */ /* 0x000fe200078e0022 */
[----:B------:R-:W-:Y:S01]  /*04b0*/  MOV R16, 0x4e0 ;  /* 0x000004e000107802 */ /* 0x000fe20000000f00 */
[----:B------:R-:W-:-:S07]  /*04c0*/  IMAD.MOV.U32 R9, RZ, RZ, R35 ;  /* 0x000000ffff097224 */ /* 0x000fce00078e0023 */
[----:B------:R-:W-:Y:S05]  /*04d0*/  CALL.REL.NOINC `($__internal_1_$__cuda_sm20_dsqrt_rn_f64_mediumpath_v1) ;  /* 0x0000003c00907944 */ /* 0x000fea0003c00000 */
[----:B------:R-:W-:Y:S02]  /*04e0*/  IMAD.MOV.U32 R8, RZ, RZ, R2 ;  /* 0x000000ffff087224 */ /* 0x000fe400078e0002 */
[----:B------:R-:W-:-:S07]  /*04f0*/  IMAD.MOV.U32 R9, RZ, RZ, R3 ;  /* 0x000000ffff097224 */ /* 0x000fce00078e0003 */
.L_x_6:
[----:B------:R-:W-:Y:S05]  /*0500*/  BSYNC.RECONVERGENT B4 ;  /* 0x0000000000047941 */ /* 0x000fea0003800200 */
.L_x_5:
[----:B------:R-:W2:Y:S01]  /*0510*/  LDG.E.64 R2, desc[UR6][R18.64] ;  /* 0x0000000612027981 */ /* 0x000ea2000c1e1b00 */
[----:B------:R-:W0:Y:S01]  /*0520*/  MUFU.RCP64H R5, R9 ;  /* 0x0000000900057308 */ /* 0x000e220000001800 */
[----:B------:R-:W-:Y:S01]  /*0530*/  IMAD.MOV.U32 R4, RZ, RZ, 0x1 ;  /* 0x00000001ff047424 */ /* 0x000fe200078e00ff */
[----:B------:R-:W-:Y:S05]  /*0540*/  BSSY.RECONVERGENT B4, `(.L_x_7) ;  /* 0x0000015000047945 */ /* 0x000fea0003800200 */
[----:B0-----:R-:W-:-:S08]  /*0550*/  DFMA R6, R4, -R8, 1 ;  /* 0x3ff000000406742b */ /* 0x001fd00000000808 */
[----:B------:R-:W-:-:S08]  /*0560*/  DFMA R6, R6, R6, R6 ;  /* 0x000000060606722b */ /* 0x000fd00000000006 */
[----:B------:R-:W-:-:S08]  /*0570*/  DFMA R6, R4, R6, R4 ;  /* 0x000000060406722b */ /* 0x000fd00000000004 */
[----:B------:R-:W-:-:S08]  /*0580*/  DFMA R4, R6, -R8, 1 ;  /* 0x3ff000000604742b */ /* 0x000fd00000000808 */
[----:B------:R-:W-:Y:S02]  /*0590*/  DFMA R4, R6, R4, R6 ;  /* 0x000000040604722b */ /* 0x000fe40000000006 */
[----:B--2---:R-:W-:-:S08]  /*05a0*/  DMUL R2, R20, R2 ;  /* 0x0000000214027228 */ /* 0x004fd00000000000 */
[----:B------:R-:W-:Y:S02]  /*05b0*/  DMUL R34, R2, R4 ;  /* 0x0000000402227228 */ /* 0x000fe40000000000 */
[----:B------:R-:W-:-:S06]  /*05c0*/  FSETP.GEU.AND P2, PT, |R3|, 6.5827683646048100446e-37, PT ;  /* 0x036000000300780b */ /* 0x000fcc0003f4e200 */
[----:B------:R-:W-:-:S08]  /*05d0*/  DFMA R6, R34, -R8, R2 ;  /* 0x800000082206722b */ /* 0x000fd00000000002 */
[----:B------:R-:W-:-:S10]  /*05e0*/  DFMA R34, R4, R6, R34 ;  /* 0x000000060422722b */ /* 0x000fd40000000022 */
[----:B------:R-:W-:-:S05]  /*05f0*/  FFMA R0, RZ, R9, R35 ;  /* 0x00000009ff007223 */ /* 0x000fca0000000023 */
[----:B------:R-:W-:-:S13]  /*0600*/  FSETP.GT.AND P0, PT, |R0|, 1.469367938527859385e-39, PT ;  /* 0x001000000000780b */ /* 0x000fda0003f04200 */
[----:B------:R-:W-:Y:S05]  /*0610*/  @P0 BRA P2, `(.L_x_8) ;  /* 0x00000000001c0947 */ /* 0x000fea0001000000 */
[----:B------:R-:W-:Y:S01]  /*0620*/  MOV R5, R3 ;  /* 0x0000000300057202 */ /* 0x000fe20000000f00 */
[----:B------:R-:W-:Y:S01]  /*0630*/  IMAD.MOV.U32 R0, RZ, RZ, R8 ;  /* 0x000000ffff007224 */ /* 0x000fe200078e0008 */
[----:B------:R-:W-:Y:S01]  /*0640*/  MOV R4, 0x670 ;  /* 0x0000067000047802 */ /* 0x000fe20000000f00 */
[----:B------:R-:W-:-:S07]  /*0650*/  IMAD.MOV.U32 R3, RZ, RZ, R9 ;  /* 0x000000ffff037224 */ /* 0x000fce00078e0009 */
[----:B------:R-:W-:Y:S05]  /*0660*/  CALL.REL.NOINC `($__internal_0_$__cuda_sm20_div_rn_f64_full) ;  /* 0x0000003400987944 */ /* 0x000fea0003c00000 */
[----:B------:R-:W-:Y:S01]  /*0670*/  IMAD.MOV.U32 R34, RZ, RZ, R2 ;  /* 0x000000ffff227224 */ /* 0x000fe200078e0002 */
[----:B------:R-:W-:-:S07]  /*0680*/  MOV R35, R3 ;  /* 0x0000000300237202 */ /* 0x000fce0000000f00 */
.L_x_8:
[----:B------:R-:W-:Y:S05]  /*0690*/  BSYNC.RECONVERGENT B4 ;  /* 0x0000000000047941 */ /* 0x000fea0003800200 */
.L_x_7:
[----:B------:R-:W2:Y:S04]  /*06a0*/  LDG.E.64 R4, desc[UR6][R18.64+0x38] ;  /* 0x0000380612047981 */ /* 0x000ea8000c1e1b00 */
[----:B------:R-:W3:Y:S01]  /*06b0*/  LDG.E.64 R2, desc[UR6][R18.64+0x30] ;  /* 0x0000300612027981 */ /* 0x000ee2000c1e1b00 */
[----:B------:R-:W-:Y:S01]  /*06c0*/  IMAD.MOV.U32 R36, RZ, RZ, 0x0 ;  /* 0x00000000ff247424 */ /* 0x000fe200078e00ff */
[----:B------:R-:W-:Y:S01]  /*06d0*/  DADD R28, -R34, R28 ;  /* 0x00000000221c7229 */ /* 0x000fe2000000011c */
[----:B------:R-:W-:Y:S01]  /*06e0*/  IMAD.MOV.U32 R37, RZ, RZ, 0x3fd80000 ;  /* 0x3fd80000ff257424 */ /* 0x000fe200078e00ff */
[----:B------:R-:W-:Y:S01]  /*06f0*/  BSSY.RECONVERGENT B4, `(.L_x_9) ;  /* 0x0000019000047945 */ /* 0x000fe20003800200 */
[----:B--2---:R-:W-:Y:S02]  /*0700*/  DADD R4, R22, -R4 ;  /* 0x0000000016047229 */ /* 0x004fe40000000804 */
[----:B---3--:R-:W-:-:S06]  /*0710*/  DADD R2, R24, -R2 ;  /* 0x0000000018027229 */ /* 0x008fcc0000000802 */
[----:B------:R-:W-:-:S08]  /*0720*/  DMUL R8, R4, R4 ;  /* 0x0000000404087228 */ /* 0x000fd00000000000 */
        /* <DEDUP_REMOVED lines=10> */
[----:B------:R-:W-:Y:S01]  /*07d0*/  IADD3 R3, PT, PT, R37, -0x100000, RZ ;  /* 0xfff0000025037810 */ /* 0x000fe20007ffe0ff */
[----:B------:R-:W-:-:S05]  /*07e0*/  IMAD.MOV.U32 R2, RZ, RZ, R36 ;  /* 0x000000ffff027224 */ /* 0x000fca00078e0024 */
[----:B------:R-:W-:-:S08]  /*07f0*/  DFMA R6, R4, -R4, R8 ;  /* 0x800000040406722b */ /* 0x000fd00000000008 */
[----:B------:R-:W-:Y:S01]  /*0800*/  DFMA R34, R6, R2, R4 ;  /* 0x000000020622722b */ /* 0x000fe20000000004 */
[----:B------:R-:W-:Y:S10]  /*0810*/  @!P0 BRA `(.L_x_10) ;  /* 0x0000000000188947 */ /* 0x000ff40003800000 */
[----:B------:R-:W-:Y:S01]  /*0820*/  IMAD.MOV.U32 R2, RZ, RZ, R36 ;  /* 0x000000ffff027224 */ /* 0x000fe200078e0024 */
[----:B------:R-:W-:Y:S01]  /*0830*/  MOV R16, 0x860 ;  /* 0x0000086000107802 */ /* 0x000fe20000000f00 */
[----:B------:R-:W-:-:S07]  /*0840*/  IMAD.MOV.U32 R0, RZ, RZ, R32 ;  /* 0x000000ffff007224 */ /* 0x000fce00078e0020 */
[----:B------:R-:W-:Y:S05]  /*0850*/  CALL.REL.NOINC `($__internal_1_$__cuda_sm20_dsqrt_rn_f64_mediumpath_v1) ;  /* 0x0000003800b07944 */ /* 0x000fea0003c00000 */
[----:B------:R-:W-:Y:S01]  /*0860*/  MOV R34, R2 ;  /* 0x0000000200227202 */ /* 0x000fe20000000f00 */
[----:B------:R-:W-:-:S07]  /*0870*/  IMAD.MOV.U32 R35, RZ, RZ, R3 ;  /* 0x000000ffff237224 */ /* 0x000fce00078e0003 */
.L_x_10:
[----:B------:R-:W-:Y:S05]  /*0880*/  BSYNC.RECONVERGENT B4 ;  /* 0x0000000000047941 */ /* 0x000fea0003800200 */
.L_x_9:
        /* <DEDUP_REMOVED lines=17> */
[----:B------:R-:W-:Y:S01]  /*09a0*/  IMAD.MOV.U32 R5, RZ, RZ, R3 ;  /* 0x000000ffff057224 */ /* 0x000fe200078e0003 */
[----:B------:R-:W-:Y:S01]  /*09b0*/  MOV R0, R34 ;  /* 0x0000002200007202 */ /* 0x000fe20000000f00 */
[----:B------:R-:W-:Y:S01]  /*09c0*/  IMAD.MOV.U32 R3, RZ, RZ, R35 ;  /* 0x000000ffff037224 */ /* 0x000fe200078e0023 */
[----:B------:R-:W-:-:S07]  /*09d0*/  MOV R4, 0x9f0 ;  /* 0x000009f000047802 */ /* 0x000fce0000000f00 */
[----:B------:R-:W-:Y:S05]  /*09e0*/  CALL.REL.NOINC `($__internal_0_$__cuda_sm20_div_rn_f64_full) ;  /* 0x0000003000b87944 */ /* 0x000fea0003c00000 */
[----:B------:R-:W-:Y:S02]  /*09f0*/  IMAD.MOV.U32 R38, RZ, RZ, R2 ;  /* 0x000000ffff267224 */ /* 0x000fe400078e0002 */
[----:B------:R-:W-:-:S07]  /*0a00*/  IMAD.MOV.U32 R39, RZ, RZ, R3 ;  /* 0x000000ffff277224 */ /* 0x000fce00078e0003 */
.L_x_12:
[----:B------:R-:W-:Y:S05]  /*0a10*/  BSYNC.RECONVERGENT B4 ;  /* 0x0000000000047941 */ /* 0x000fea0003800200 */
.L_x_11:
[----:B------:R-:W2:Y:S04]  /*0a20*/  LDG.E.64 R4, desc[UR6][R18.64+0x60] ;  /* 0x0000600612047981 */ /* 0x000ea8000c1e1b00 */
[----:B------:R-:W3:Y:S01]  /*0a30*/  LDG.E.64 R2, desc[UR6][R18.64+0x58] ;  /* 0x0000580612027981 */ /* 0x000ee2000c1e1b00 */
[----:B------:R-:W-:Y:S01]  /*0a40*/  IMAD.MOV.U32 R36, RZ, RZ, 0x0 ;  /* 0x00000000ff247424 */ /* 0x000fe200078e00ff */
[----:B------:R-:W-:Y:S01]  /*0a50*/  BSSY.RECONVERGENT B4, `(.L_x_13) ;  /* 0x000001b000047945 */ /* 0x000fe20003800200 */
[----:B------:R-:W-:Y:S01]  /*0a60*/  IMAD.MOV.U32 R37, RZ, RZ, 0x3fd80000 ;  /* 0x3fd80000ff257424 */ /* 0x000fe200078e00ff */
[----:B------:R-:W-:Y:S02]  /*0a70*/  DADD R28, R28, -R38 ;  /* 0x000000001c1c7229 */ /* 0x000fe40000000826 */
[----:B--2---:R-:W-:-:S02]  /*0a80*/  DADD R4, R22, -R4 ;  /* 0x0000000016047229 */ /* 0x004fc40000000804 */
[----:B---3--:R-:W-:-:S06]  /*0a90*/  DADD R2, R24, -R2 ;  /* 0x0000000018027229 */ /* 0x008fcc0000000802 */
[----:B------:R-:W-:-:S08]  /*0aa0*/  DMUL R8, R4, R4 ;  /* 0x0000000404087228 */ /* 0x000fd00000000000 */
[----:B------:R-:W-:-:S06]  /*0ab0*/  DFMA R8, R2, R2, R8 ;  /* 0x000000020208722b */ /* 0x000fcc0000000008 */
[----:B------:R-:W0:Y:S04]  /*0ac0*/  MUFU.RSQ64H R33, R9 ;  /* 0x0000000900217308 */ /* 0x000e280000001c00 */
[----:B------:R-:W-:-:S04]  /*0ad0*/  IADD3 R32, PT, PT, R9, -0x3500000, RZ ;  /* 0xfcb0000009207810 */ /* 0x000fc80007ffe0ff */
[----:B------:R-:W-:Y:S02]  /*0ae0*/  ISETP.GE.U32.AND P0, PT, R32, 0x7ca00000, PT ;  /* 0x7ca000002000780c */ /* 0x000fe40003f06070 */
        /* <DEDUP_REMOVED lines=12> */
[----:B------:R-:W-:Y:S01]  /*0bb0*/  MOV R16, 0xbe0 ;  /* 0x00000be000107802 */ /* 0x000fe20000000f00 */
[----:B------:R-:W-:-:S07]  /*0bc0*/  IMAD.MOV.U32 R0, RZ, RZ, R32 ;  /* 0x000000ffff007224 */ /* 0x000fce00078e0020 */
[----:B------:R-:W-:Y:S05]  /*0bd0*/  CALL.REL.NOINC `($__internal_1_$__cuda_sm20_dsqrt_rn_f64_mediumpath_v1) ;  /* 0x0000003400d07944 */ /* 0x000fea0003c00000 */
[----:B------:R-:W-:Y:S01]  /*0be0*/  IMAD.MOV.U32 R34, RZ, RZ, R2 ;  /* 0x000000ffff227224 */ /* 0x000fe200078e0002 */
[----:B------:R-:W-:-:S07]  /*0bf0*/  MOV R35, R3 ;  /* 0x0000000300237202 */ /* 0x000fce0000000f00 */
.L_x_14:
[----:B------:R-:W-:Y:S05]  /*0c00*/  BSYNC.RECONVERGENT B4 ;  /* 0x0000000000047941 */ /* 0x000fea0003800200 */
.L_x_13:
        /* <DEDUP_REMOVED lines=24> */
.L_x_16:
[----:B------:R-:W-:Y:S05]  /*0d90*/  BSYNC.RECONVERGENT B4 ;  /* 0x0000000000047941 */ /* 0x000fea0003800200 */
.L_x_15:
[----:B------:R-:W2:Y:S04]  /*0da0*/  LDG.E.64 R4, desc[UR6][R18.64+0x88] ;  /* 0x0000880612047981 */ /* 0x000ea8000c1e1b00 */
[----:B------:R-:W3:Y:S01]  /*0db0*/  LDG.E.64 R2, desc[UR6][R18.64+0x80] ;  /* 0x0000800612027981 */ /* 0x000ee2000c1e1b00 */
[----:B------:R-:W-:Y:S01]  /*0dc0*/  MOV R36, 0x0 ;  /* 0x0000000000247802 */ /* 0x000fe20000000f00 */
[----:B------:R-:W-:Y:S01]  /*0dd0*/  IMAD.MOV.U32 R37, RZ, RZ, 0x3fd80000 ;  /* 0x3fd80000ff257424 */ /* 0x000fe200078e00ff */
[----:B------:R-:W-:Y:S01]  /*0de0*/  BSSY.RECONVERGENT B4, `(.L_x_17) ;  /* 0x000001a000047945 */ /* 0x000fe20003800200 */
[----:B------:R-:W-:Y:S02]  /*0df0*/  DADD R28, R28, -R38 ;  /* 0x000000001c1c7229 */ /* 0x000fe40000000826 */
[----:B--2---:R-:W-:-:S02]  /*0e00*/  DADD R4, R22, -R4 ;  /* 0x0000000016047229 */ /* 0x004fc40000000804 */
        /* <DEDUP_REMOVED lines=12> */
[----:B------:R-:W-:Y:S02]  /*0ed0*/  VIADD R3, R37, 0xfff00000 ;  /* 0xfff0000025037836 */ /* 0x000fe40000000000 */
[----:B------:R-:W-:-:S04]  /*0ee0*/  IMAD.MOV.U32 R2, RZ, RZ, R36 ;  /* 0x000000ffff027224 */ /* 0x000fc800078e0024 */
[----:B------:R-:W-:-:S08]  /*0ef0*/  DFMA R6, R4, -R4, R8 ;  /* 0x800000040406722b */ /* 0x000fd00000000008 */
[----:B------:R-:W-:Y:S01]  /*0f00*/  DFMA R34, R6, R2, R4 ;  /* 0x000000020622722b */ /* 0x000fe20000000004 */
[----:B------:R-:W-:Y:S10]  /*0f10*/  @!P0 BRA `(.L_x_18) ;  /* 0x0000000000188947 */ /* 0x000ff40003800000 */
[----:B------:R-:W-:Y:S01]  /*0f20*/  MOV R2, R36 ;  /* 0x0000002400027202 */ /* 0x000fe20000000f00 */
[----:B------:R-:W-:Y:S01]  /*0f30*/  IMAD.MOV.U32 R0, RZ, RZ, R32 ;  /* 0x000000ffff007224 */ /* 0x000fe200078e0020 */
[----:B------:R-:W-:-:S07]  /*0f40*/  MOV R16, 0xf60 ;  /* 0x00000f6000107802 */ /* 0x000fce0000000f00 */
[----:B------:R-:W-:Y:S05]  /*0f50*/  CALL.REL.NOINC `($__internal_1_$__cuda_sm20_dsqrt_rn_f64_mediumpath_v1) ;  /* 0x0000003000f07944 */ /* 0x000fea0003c00000 */
[----:B------:R-:W-:Y:S02]  /*0f60*/  IMAD.MOV.U32 R34, RZ, RZ, R2 ;  /* 0x000000ffff227224 */ /* 0x000fe400078e0002 */
[----:B------:R-:W-:-:S07]  /*0f70*/  IMAD.MOV.U32 R35, RZ, RZ, R3 ;  /* 0x000000ffff237224 */ /* 0x000fce00078e0003 */
.L_x_18:
[----:B------:R-:W-:Y:S05]  /*0f80*/  BSYNC.RECONVERGENT B4 ;  /* 0x0000000000047941 */ /* 0x000fea0003800200 */
.L_x_17:
[----:B------:R-:W2:Y:S01]  /*0f90*/  LDG.E.64 R2, desc[UR6][R18.64+0x78] ;  /* 0x0000780612027981 */ /* 0x000ea2000c1e1b00 */
[----:B------:R-:W0:Y:S01]  /*0fa0*/  MUFU.RCP64H R5, R35 ;  /* 0x0000002300057308 */ /* 0x000e220000001800 */
[----:B------:R-:W-:Y:S01]  /*0fb0*/  MOV R4, 0x1 ;  /* 0x0000000100047802 */ /* 0x000fe20000000f00 */
        /* <DEDUP_REMOVED lines=15> */
[----:B------:R-:W-:Y:S01]  /*10b0*/  MOV R4, 0x10f0 ;  /* 0x000010f000047802 */ /* 0x000fe20000000f00 */
[----:B------:R-:W-:Y:S02]  /*10c0*/  IMAD.MOV.U32 R0, RZ, RZ, R34 ;  /* 0x000000ffff007224 */ /* 0x000fe400078e0022 */
[----:B------:R-:W-:-:S07]  /*10d0*/  IMAD.MOV.U32 R3, RZ, RZ, R35 ;  /* 0x000000ffff037224 */ /* 0x000fce00078e0023 */
[----:B------:R-:W-:Y:S05]  /*10e0*/  CALL.REL.NOINC `($__internal_0_$__cuda_sm20_div_rn_f64_full) ;  /* 0x0000002800f87944 */ /* 0x000fea0003c00000 */
[----:B------:R-:W-:Y:S01]  /*10f0*/  MOV R38, R2 ;  /* 0x0000000200267202 */ /* 0x000fe20000000f00 */
[----:B------:R-:W-:-:S07]  /*1100*/  IMAD.MOV.U32 R39, RZ, RZ, R3 ;  /* 0x000000ffff277224 */ /* 0x000fce00078e0003 */
.L_x_20:
[----:B------:R-:W-:Y:S05]  /*1110*/  BSYNC.RECONVERGENT B4 ;  /* 0x0000000000047941 */ /* 0x000fea0003800200 */
.L_x_19:
[----:B------:R-:W2:Y:S04]  /*1120*/  LDG.E.64 R4, desc[UR6][R18.64+0xb0] ;  /* 0x0000b00612047981 */ /* 0x000ea8000c1e1b00 */
[----:B------:R-:W3:Y:S01]  /*1130*/  LDG.E.64 R2, desc[UR6][R18.64+0xa8] ;  /* 0x0000a80612027981 */ /* 0x000ee2000c1e1b00 */
[----:B------:R-:W-:Y:S01]  /*1140*/  IMAD.MOV.U32 R36, RZ, RZ, 0x0 ;  /* 0x00000000ff247424 */ /* 0x000fe200078e00ff */
[----:B------:R-:W-:Y:S01]  /*1150*/  MOV R37, 0x3fd80000 ;  /* 0x3fd8000000257802 */ /* 0x000fe20000000f00 */
        /* <DEDUP_REMOVED lines=20> */
[----:B------:R-:W-:Y:S01]  /*12a0*/  IMAD.MOV.U32 R2, RZ, RZ, R36 ;  /* 0x000000ffff027224 */ /* 0x000fe200078e0024 */
[----:B------:R-:W-:Y:S02]  /*12b0*/  MOV R0, R32 ;  /* 0x0000002000007202 */ /* 0x000fe40000000f00 */
[----:B------:R-:W-:-:S07]  /*12c0*/  MOV R16, 0x12e0 ;  /* 0x000012e000107802 */ /* 0x000fce0000000f00 */
[----:B------:R-:W-:Y:S05]  /*12d0*/  CALL.REL.NOINC `($__internal_1_$__cuda_sm20_dsqrt_rn_f64_mediumpath_v1) ;  /* 0x0000003000107944 */ /* 0x000fea0003c00000 */
[----:B------:R-:W-:Y:S02]  /*12e0*/  IMAD.MOV.U32 R34, RZ, RZ, R2 ;  /* 0x000000ffff227224 */ /* 0x000fe400078e0002 */
[----:B------:R-:W-:-:S07]  /*12f0*/  IMAD.MOV.U32 R35, RZ, RZ, R3 ;  /* 0x000000ffff237224 */ /* 0x000fce00078e0003 */
.L_x_22:
[----:B------:R-:W-:Y:S05]  /*1300*/  BSYNC.RECONVERGENT B4 ;  /* 0x0000000000047941 */ /* 0x000fea0003800200 */
.L_x_21:
        /* <DEDUP_REMOVED lines=24> */
.L_x_24:
[----:B------:R-:W-:Y:S05]  /*1490*/  BSYNC.RECONVERGENT B4 ;  /* 0x0000000000047941 */ /* 0x000fea0003800200 */
.L_x_23:
        /* <DEDUP_REMOVED lines=30> */
.L_x_26:
[----:B------:R-:W-:Y:S05]  /*1680*/  BSYNC.RECONVERGENT B4 ;  /* 0x0000000000047941 */ /* 0x000fea0003800200 */
.L_x_25:
        /* <DEDUP_REMOVED lines=24> */
.L_x_28:
[----:B------:R-:W-:Y:S05]  /*1810*/  BSYNC.RECONVERGENT B4 ;  /* 0x0000000000047941 */ /* 0x000fea0003800200 */
.L_x_27:
        /* <DEDUP_REMOVED lines=30> */
.L_x_30:
[----:B------:R-:W-:Y:S05]  /*1a00*/  BSYNC.RECONVERGENT B4 ;  /* 0x0000000000047941 */ /* 0x000fea0003800200 */
.L_x_29:
        /* <DEDUP_REMOVED lines=24> */
.L_x_32:
[----:B------:R-:W-:Y:S05]  /*1b90*/  BSYNC.RECONVERGENT B4 ;  /* 0x0000000000047941 */ /* 0x000fea0003800200 */
.L_x_31:
        /* <DEDUP_REMOVED lines=30> */
.L_x_34:
[----:B------:R-:W-:Y:S05]  /*1d80*/  BSYNC.RECONVERGENT B4 ;  /* 0x0000000000047941 */ /* 0x000fea0003800200 */
.L_x_33:
        /* <DEDUP_REMOVED lines=22> */
.L_x_36:
[----:B------:R-:W-:Y:S05]  /*1ef0*/  BSYNC.RECONVERGENT B4 ;  /* 0x0000000000047941 */ /* 0x000fea0003800200 */
.L_x_35:
[----:B------:R-:W-:Y:S01]  /*1f00*/  DADD R28, R28, -R2 ;  /* 0x000000001c1c7229 */ /* 0x000fe20000000802 */
[----:B------:R-:W-:Y:S01]  /*1f10*/  IADD3 R10, PT, PT, R10, 0x8, RZ ;  /* 0x000000080a0a7810 */ /* 0x000fe20007ffe0ff */
[----:B------:R-:W-:Y:S01]  /*1f20*/  VIADD R30, R30, 0x8 ;  /* 0x000000081e1e7836 */ /* 0x000fe20000000000 */
[----:B------:R-:W-:Y:S08]  /*1f30*/  @P1 BRA `(.L_x_37) ;  /* 0xffffffe000e41947 */ /* 0x000ff0000383ffff */
[----:B------:R-:W-:Y:S05]  /*1f40*/  BSYNC.RECONVERGENT B0 ;  /* 0x0000000000007941 */ /* 0x000fea0003800200 */
.L_x_4:
[----:B------:R-:W-:-:S07]  /*1f50*/  VIADD R10, R30, 0x1 ;  /* 0x000000011e0a7836 */ /* 0x000fce0000000000 */
.L_x_3:
[----:B------:R-:W-:Y:S05]  /*1f60*/  BSYNC.RECONVERGENT B1 ;  /* 0x0000000000017941 */ /* 0x000fea0003800200 */
.L_x_2:
[----:B------:R-:W-:-:S13]  /*1f70*/  LOP3.LUT P0, R0, R11, 0x7, RZ, 0xc0, !PT ;  /* 0x000000070b007812 */ /* 0x000fda000780c0ff */
[----:B------:R-:W-:Y:S05]  /*1f80*/  @!P0 BRA `(.L_x_1) ;  /* 0x0000001800988947 */ /* 0x000fea0003800000 */
[----:B------:R-:W-:Y:S01]  /*1f90*/  ISETP.GE.U32.AND P0, PT, R0, 0x4, PT ;  /* 0x000000040000780c */ /* 0x000fe20003f06070 */
[----:B------:R-:W-:Y:S01]  /*1fa0*/  BSSY.RECONVERGENT B0, `(.L_x_38) ;  /* 0x00000e9000007945 */ /* 0x000fe20003800200 */
[----:B------:R-:W-:-:S11]  /*1fb0*/  LOP3.LUT R17, R11, 0x3, RZ, 0xc0, !PT ;  /* 0x000000030b117812 */ /* 0x000fd600078ec0ff */
[----:B------:R-:W-:Y:S05]  /*1fc0*/  @!P0 BRA `(.L_x_39) ;  /* 0x0000000c00988947 */ /* 0x000fea0003800000 */
[----:B------:R-:W0:Y:S02]  /*1fd0*/  LDC.64 R18, c[0x0][0x380] ;  /* 0x0000e000ff127b82 */ /* 0x000e240000000a00 */
[----:B0-----:R-:W-:-:S05]  /*1fe0*/  IMAD.WIDE R18, R10, 0x28, R18 ;  /* 0x000000280a127825 */ /* 0x001fca00078e0212 */
[----:B------:R-:W2:Y:S04]  /*1ff0*/  LDG.E.64 R4, desc[UR6][R18.64+0x10] ;  /* 0x0000100612047981 */ /* 0x000ea8000c1e1b00 */
[----:B------:R-:W3:Y:S01]  /*2000*/  LDG.E.64 R2, desc[UR6][R18.64+0x8] ;  /* 0x0000080612027981 */ /* 0x000ee2000c1e1b00 */
[----:B------:R-:W-:Y:S01]  /*2010*/  BSSY.RECONVERGENT B1, `(.L_x_40) ;  /* 0x000001b000017945 */ /* 0x000fe20003800200 */
[----:B--2--5:R-:W-:Y:S02]  /*2020*/  DADD R4, R22, -R4 ;  /* 0x0000000016047229 */ /* 0x024fe40000000804 */
        /* <DEDUP_REMOVED lines=25> */
.L_x_41:
[----:B------:R-:W-:Y:S05]  /*21c0*/  BSYNC.RECONVERGENT B1 ;  /* 0x0000000000017941 */ /* 0x000fea0003800200 */
.L_x_40:
        /* <DEDUP_REMOVED lines=24> */
.L_x_43:
[----:B------:R-:W-:Y:S05]  /*2350*/  BSYNC.RECONVERGENT B1 ;  /* 0x0000000000017941 */ /* 0x000fea0003800200 */
.L_x_42:
[----:B------:R-:W2:Y:S04]  /*2360*/  LDG.E.64 R4, desc[UR6][R18.64+0x38] ;  /* 0x0000380612047981 */ /* 0x000ea8000c1e1b00 */
[----:B------:R-:W3:Y:S01]  /*2370*/  LDG.E.64 R2, desc[UR6][R18.64+0x30] ;  /* 0x0000300612027981 */ /* 0x000ee2000c1e1b00 */
[----:B------:R-:W-:Y:S01]  /*2380*/  DADD R28, R28, -R8 ;  /* 0x000000001c1c7229 */ /* 0x000fe20000000808 */
[----:B------:R-:W-:Y:S01]  /*2390*/  BSSY.RECONVERGENT B1, `(.L_x_44) ;  /* 0x000001d000017945 */ /* 0x000fe20003800200 */
[----:B--2---:R-:W-:Y:S02]  /*23a0*/  DADD R4, R22, -R4 ;  /* 0x0000000016047229 */ /* 0x004fe40000000804 */
[----:B---3--:R-:W-:-:S06]  /*23b0*/  DADD R2, R24, -R2 ;  /* 0x0000000018027229 */ /* 0x008fcc0000000802 */
[----:B------:R-:W-:Y:S01]  /*23c0*/  DMUL R32, R4, R4 ;  /* 0x0000000404207228 */ /* 0x000fe20000000000 */
[----:B------:R-:W-:Y:S01]  /*23d0*/  IMAD.MOV.U32 R4, RZ, RZ, 0x0 ;  /* 0x00000000ff047424 */ /* 0x000fe200078e00ff */
[----:B------:R-:W-:-:S06]  /*23e0*/  MOV R5, 0x3fd80000 ;  /* 0x3fd8000000057802 */ /* 0x000fcc0000000f00 */
        /* <DEDUP_REMOVED lines=17> */
[----:B------:R-:W-:Y:S01]  /*2500*/  MOV R0, R30 ;  /* 0x0000001e00007202 */ /* 0x000fe20000000f00 */
[----:B------:R-:W-:Y:S01]  /*2510*/  IMAD.MOV.U32 R9, RZ, RZ, R33 ;  /* 0x000000ffff097224 */ /* 0x000fe200078e0021 */
[----:B------:R-:W-:-:S07]  /*2520*/  MOV R16, 0x2540 ;  /* 0x0000254000107802 */ /* 0x000fce0000000f00 */
[----:B------:R-:W-:Y:S05]  /*2530*/  CALL.REL.NOINC `($__internal_1_$__cuda_sm20_dsqrt_rn_f64_mediumpath_v1) ;  /* 0x0000001c00787944 */ /* 0x000fea0003c00000 */
[----:B------:R-:W-:Y:S02]  /*2540*/  IMAD.MOV.U32 R8, RZ, RZ, R2 ;  /* 0x000000ffff087224 */ /* 0x000fe400078e0002 */
[----:B------:R-:W-:-:S07]  /*2550*/  IMAD.MOV.U32 R9, RZ, RZ, R3 ;  /* 0x000000ffff097224 */ /* 0x000fce00078e0003 */
.L_x_45:
[----:B------:R-:W-:Y:S05]  /*2560*/  BSYNC.RECONVERGENT B1 ;  /* 0x0000000000017941 */ /* 0x000fea0003800200 */
.L_x_44:
        /* <DEDUP_REMOVED lines=24> */
.L_x_47:
[----:B------:R-:W-:Y:S05]  /*26f0*/  BSYNC.RECONVERGENT B1 ;  /* 0x0000000000017941 */ /* 0x000fea0003800200 */
.L_x_46:
[----:B------:R-:W2:Y:S04]  /*2700*/  LDG.E.64 R4, desc[UR6][R18.64+0x60] ;  /* 0x0000600612047981 */ /* 0x000ea8000c1e1b00 */
[----:B------:R-:W3:Y:S01]  /*2710*/  LDG.E.64 R2, desc[UR6][R18.64+0x58] ;  /* 0x0000580612027981 */ /* 0x000ee2000c1e1b00 */
[----:B------:R-:W-:Y:S01]  /*2720*/  DADD R28, R28, -R32 ;  /* 0x000000001c1c7229 */ /* 0x000fe20000000820 */
[----:B------:R-:W-:Y:S01]  /*2730*/  BSSY.RECONVERGENT B1, `(.L_x_48) ;  /* 0x000001b000017945 */ /* 0x000fe20003800200 */
[----:B--2---:R-:W-:Y:S02]  /*2740*/  DADD R4, R22, -R4 ;  /* 0x0000000016047229 */ /* 0x004fe40000000804 */
[----:B---3--:R-:W-:-:S06]  /*2750*/  DADD R2, R24, -R2 ;  /* 0x0000000018027229 */ /* 0x008fcc0000000802 */
[----:B------:R-:W-:Y:S01]  /*2760*/  DMUL R8, R4, R4 ;  /* 0x0000000404087228 */ /* 0x000fe20000000000 */
[----:B------:R-:W-:Y:S02]  /*2770*/  IMAD.MOV.U32 R4, RZ, RZ, 0x0 ;  /* 0x00000000ff047424 */ /* 0x000fe400078e00ff */
[----:B------:R-:W-:-:S05]  /*2780*/  IMAD.MOV.U32 R5, RZ, RZ, 0x3fd80000 ;  /* 0x3fd80000ff057424 */ /* 0x000fca00078e00ff */
        /* <DEDUP_REMOVED lines=21> */
.L_x_49:
[----:B------:R-:W-:Y:S05]  /*28e0*/  BSYNC.RECONVERGENT B1 ;  /* 0x0000000000017941 */ /* 0x000fea0003800200 */
.L_x_48:
        /* <DEDUP_REMOVED lines=24> */
.L_x_51:
[----:B------:R-:W-:Y:S05]  /*2a70*/  BSYNC.RECONVERGENT B1 ;  /* 0x0000000000017941 */ /* 0x000fea0003800200 */
.L_x_50:
        /* <DEDUP_REMOVED lines=30> */
[----:B------:R-:W-:Y:S01]  /*2c60*/  MOV R8, R2 ;  /* 0x0000000200087202 */ /* 0x000fe20000000f00 */
[----:B------:R-:W-:-:S07]  /*2c70*/  IMAD.MOV.U32 R9, RZ, RZ, R3 ;  /* 0x000000ffff097224 */ /* 0x000fce00078e0003 */
.L_x_53:
[----:B------:R-:W-:Y:S05]  /*2c80*/  BSYNC.RECONVERGENT B1 ;  /* 0x0000000000017941 */ /* 0x000fea0003800200 */
.L_x_52:
        /* <DEDUP_REMOVED lines=19> */
[----:B------:R-:W-:Y:S01]  /*2dc0*/  MOV R3, R9 ;  /* 0x0000000900037202 */ /* 0x000fe20000000f00 */
[----:B------:R-:W-:Y:S01]  /*2dd0*/  IMAD.MOV.U32 R0, RZ, RZ, R8 ;  /* 0x000000ffff007224 */ /* 0x000fe200078e0008 */
[----:B------:R-:W-:-:S07]  /*2de0*/  MOV R4, 0x2e00 ;  /* 0x00002e0000047802 */ /* 0x000fce0000000f00 */
[----:B------:R-:W-:Y:S05]  /*2df0*/  CALL.REL.NOINC `($__internal_0_$__cuda_sm20_div_rn_f64_full) ;  /* 0x0000000c00b47944 */ /* 0x000fea0003c00000 */
.L_x_55:
[----:B------:R-:W-:Y:S05]  /*2e00*/  BSYNC.RECONVERGENT B1 ;  /* 0x0000000000017941 */ /* 0x000fea0003800200 */
.L_x_54:
[----:B------:R-:W-:Y:S01]  /*2e10*/  DADD R28, R28, -R2 ;  /* 0x000000001c1c7229 */ /* 0x000fe20000000802 */
[----:B------:R-:W-:-:S10]  /*2e20*/  VIADD R10, R10, 0x4 ;  /* 0x000000040a0a7836 */ /* 0x000fd40000000000 */
.L_x_39:
[----:B------:R-:W-:Y:S05]  /*2e30*/  BSYNC.RECONVERGENT B0 ;  /* 0x0000000000007941 */ /* 0x000fea0003800200 */
.L_x_38:
[----:B------:R-:W-:-:S13]  /*2e40*/  ISETP.NE.AND P0, PT, R17, RZ, PT ;  /* 0x000000ff1100720c */ /* 0x000fda0003f05270 */
[----:B------:R-:W-:Y:S05]  /*2e50*/  @!P0 BRA `(.L_x_1) ;  /* 0x0000000800e48947 */ /* 0x000fea0003800000 */
[----:B------:R-:W-:Y:S01]  /*2e60*/  ISETP.NE.AND P0, PT, R17, 0x1, PT ;  /* 0x000000011100780c */ /* 0x000fe20003f05270 */
[----:B------:R-:W-:-:S12]  /*2e70*/  BSSY.RECONVERGENT B0, `(.L_x_56) ;  /* 0x0000077000007945 */ /* 0x000fd80003800200 */
        /* <DEDUP_REMOVED lines=32> */
.L_x_59:
[----:B------:R-:W-:Y:S05]  /*3080*/  BSYNC.RECONVERGENT B1 ;  /* 0x0000000000017941 */ /* 0x000fea0003800200 */
.L_x_58:
        /* <DEDUP_REMOVED lines=23> */
[----:B------:R-:W-:Y:S02]  /*3200*/  IMAD.MOV.U32 R6, RZ, RZ, R2 ;  /* 0x000000ffff067224 */ /* 0x000fe400078e0002 */
[----:B------:R-:W-:-:S07]  /*3210*/  IMAD.MOV.U32 R7, RZ, RZ, R3 ;  /* 0x000000ffff077224 */ /* 0x000fce00078e0003 */
.L_x_61:
[----:B------:R-:W-:Y:S05]  /*3220*/  BSYNC.RECONVERGENT B1 ;  /* 0x0000000000017941 */ /* 0x000fea0003800200 */
.L_x_60:
        /* <DEDUP_REMOVED lines=32> */
.L_x_63:
[----:B------:R-:W-:Y:S05]  /*3430*/  BSYNC.RECONVERGENT B1 ;  /* 0x0000000000017941 */ /* 0x000fea0003800200 */
.L_x_62:
        /* <DEDUP_REMOVED lines=23> */
.L_x_65:
[----:B------:R-:W-:Y:S05]  /*35b0*/  BSYNC.RECONVERGENT B1 ;  /* 0x0000000000017941 */ /* 0x000fea0003800200 */
.L_x_64:
[----:B------:R-:W-:Y:S01]  /*35c0*/  DADD R28, R28, -R2 ;  /* 0x000000001c1c7229 */ /* 0x000fe20000000802 */
[----:B------:R-:W-:-:S10]  /*35d0*/  VIADD R10, R10, 0x2 ;  /* 0x000000020a0a7836 */ /* 0x000fd40000000000 */
.L_x_57:
[----:B------:R-:W-:Y:S05]  /*35e0*/  BSYNC.RECONVERGENT B0 ;  /* 0x0000000000007941 */ /* 0x000fea0003800200 */
.L_x_56:
[----:B------:R-:W-:-:S04]  /*35f0*/  LOP3.LUT R11, R11, 0x1, RZ, 0xc0, !PT ;  /* 0x000000010b0b7812 */ /* 0x000fc800078ec0ff */
[----:B------:R-:W-:-:S13]  /*3600*/  ISETP.NE.U32.AND P0, PT, R11, 0x1, PT ;  /* 0x000000010b00780c */ /* 0x000fda0003f05070 */
[----:B------:R-:W-:Y:S05]  /*3610*/  @P0 BRA `(.L_x_1) ;  /* 0x0000000000f40947 */ /* 0x000fea0003800000 */
[----:B------:R-:W0:Y:S02]  /*3620*/  LDC.64 R2, c[0x0][0x380] ;  /* 0x0000e000ff027b82 */ /* 0x000e240000000a00 */
[----:B0-----:R-:W-:-:S05]  /*3630*/  IMAD.WIDE R10, R10, 0x28, R2 ;  /* 0x000000280a0a7825 */ /* 0x001fca00078e0202 */
[----:B------:R-:W2:Y:S04]  /*3640*/  LDG.E.64 R4, desc[UR6][R10.64+0x10] ;  /* 0x000010060a047981 */ /* 0x000ea8000c1e1b00 */
[----:B------:R-:W3:Y:S01]  /*3650*/  LDG.E.64 R2, desc[UR6][R10.64+0x8] ;  /* 0x000008060a027981 */ /* 0x000ee2000c1e1b00 */
[----:B------:R-:W-:Y:S01]  /*3660*/  BSSY.RECONVERGENT B0, `(.L_x_66) ;  /* 0x000001f000007945 */ /* 0x000fe20003800200 */
[----:B--2--5:R-:W-:Y:S02]  /*3670*/  DADD R4, R22, -R4 ;  /* 0x0000000016047229 */ /* 0x024fe40000000804 */
[----:B---3--:R-:W-:-:S06]  /*3680*/  DADD R2, R24, -R2 ;  /* 0x0000000018027229 */ /* 0x008fcc0000000802 */
[----:B------:R-:W-:-:S08]  /*3690*/  DMUL R4, R4, R4 ;  /* 0x0000000404047228 */ /* 0x000fd00000000000 */
[----:B------:R-:W-:Y:S01]  /*36a0*/  DFMA R8, R2, R2, R4 ;  /* 0x000000020208722b */ /* 0x000fe20000000004 */
[----:B------:R-:W-:Y:S01]  /*36b0*/  MOV R4, 0x0 ;  /* 0x0000000000047802 */ /* 0x000fe20000000f00 */
[----:B------:R-:W-:-:S04]  /*36c0*/  IMAD.MOV.U32 R5, RZ, RZ, 0x3fd80000 ;  /* 0x3fd80000ff057424 */ /* 0x000fc800078e00ff */
        /* <DEDUP_REMOVED lines=24> */
.L_x_67:
[----:B------:R-:W-:Y:S05]  /*3850*/  BSYNC.RECONVERGENT B0 ;  /* 0x0000000000007941 */ /* 0x000fea0003800200 */
.L_x_66:
        /* <DEDUP_REMOVED lines=20> */
[----:B------:R-:W-:Y:S01]  /*39a0*/  MOV R4, 0x39d0 ;  /* 0x000039d000047802 */ /* 0x000fe20000000f00 */
[----:B------:R-:W-:-:S07]  /*39b0*/  IMAD.MOV.U32 R3, RZ, RZ, R7 ;  /* 0x000000ffff037224 */ /* 0x000fce00078e0007 */
[----:B------:R-:W-:Y:S05]  /*39c0*/  CALL.REL.NOINC `($__internal_0_$__cuda_sm20_div_rn_f64_full) ;  /* 0x0000000000c07944 */ /* 0x000fea0003c00000 */
.L_x_69:
[----:B------:R-:W-:Y:S05]  /*39d0*/  BSYNC.RECONVERGENT B0 ;  /* 0x0000000000007941 */ /* 0x000fea0003800200 */
.L_x_68:
[----:B------:R-:W-:-:S11]  /*39e0*/  DADD R28, R28, -R2 ;  /* 0x000000001c1c7229 */ /* 0x000fd60000000802 */
.L_x_1:
[----:B------:R-:W-:Y:S05]  /*39f0*/  BSYNC.RECONVERGENT B2 ;  /* 0x0000000000027941 */ /* 0x000fea0003800200 */
.L_x_0:
[----:B------:R-:W0:Y:S01]  /*3a00*/  S2UR UR5, SR_CgaCtaId ;  /* 0x00000000000579c3 */ /* 0x000e220000008800 */
[----:B------:R-:W1:Y:S01]  /*3a10*/  LDCU UR8, c[0x0][0x388] ;  /* 0x00007100ff0877ac */ /* 0x000e620008000800 */
[----:B------:R-:W-:Y:S01]  /*3a20*/  UMOV UR4, 0x400 ;  /* 0x0000040000047882 */ /* 0x000fe20000000000 */
[----:B-1----:R-:W-:Y:S01]  /*3a30*/  ISETP.GE.U32.AND P0, PT, R13, UR8, PT ;  /* 0x000000080d007c0c */ /* 0x002fe2000bf06070 */
[----:B0-----:R-:W-:-:S06]  /*3a40*/  ULEA UR4, UR5, UR4, 0x18 ;  /* 0x0000000405047291 */ /* 0x001fcc000f8ec0ff */
[----:B------:R-:W-:-:S06]  /*3a50*/  LEA R9, R14, UR4, 0x3 ;  /* 0x000000040e097c11 */ /* 0x000fcc000f8e18ff */
[----:B------:R0:W-:Y:S04]  /*3a60*/  @!P0 STS.64 [R9], R26 ;  /* 0x0000001a09008388 */ /* 0x0001e80000000a00 */
[----:B------:R0:W-:Y:S04]  /*3a70*/  @!P0 STS.64 [R9+0x2000], R28 ;  /* 0x0020001c09008388 */ /* 0x0001e80000000a00 */
[----:B------:R0:W-:Y:S04]  /*3a80*/  @P0 STS.64 [R9], RZ ;  /* 0x000000ff09000388 */ /* 0x0001e80000000a00 */
[----:B------:R0:W-:Y:S01]  /*3a90*/  @P0 STS.64 [R9+0x2000], RZ ;  /* 0x002000ff09000388 */ /* 0x0001e20000000a00 */
[----:B------:R-:W-:Y:S01]  /*3aa0*/  BAR.SYNC.DEFER_BLOCKING 0x0 ;  /* 0x0000000000007b1d */ /* 0x000fe20000010000 */
[----:B------:R-:W-:-:S13]  /*3ab0*/  ISETP.GE.U32.AND P0, PT, R12, 0x2, PT ;  /* 0x000000020c00780c */ /* 0x000fda0003f06070 */
[----:B0-----:R-:W-:Y:S05]  /*3ac0*/  @!P0 BRA `(.L_x_70) ;  /* 0x0000000000488947 */ /* 0x001fea0003800000 */
.L_x_73:
[----:B------:R-:W-:Y:S01]  /*3ad0*/  SHF.R.U32.HI R8, RZ, 0x1, R12 ;  /* 0x00000001ff087819 */ /* 0x000fe2000001160c */
[----:B------:R-:W-:Y:S03]  /*3ae0*/  BSSY.RECONVERGENT B0, `(.L_x_71) ;  /* 0x000000c000007945 */ /* 0x000fe60003800200 */
[----:B------:R-:W-:-:S13]  /*3af0*/  ISETP.GE.U32.AND P0, PT, R14, R8, PT ;  /* 0x000000080e00720c */ /* 0x000fda0003f06070 */
[----:B0-----:R-:W-:Y:S05]  /*3b00*/  @P0 BRA `(.L_x_72) ;  /* 0x0000000000240947 */ /* 0x001fea0003800000 */
[----:B------:R-:W-:Y:S01]  /*3b10*/  IMAD R0, R8, 0x8, R9 ;  /* 0x0000000808007824 */ /* 0x000fe200078e0209 */
[----:B------:R-:W-:Y:S04]  /*3b20*/  LDS.64 R2, [R9] ;  /* 0x0000000009027984 */ /* 0x000fe80000000a00 */
[----:B------:R-:W0:Y:S02]  /*3b30*/  LDS.64 R4, [R0] ;  /* 0x0000000000047984 */ /* 0x000e240000000a00 */
[----:B0-----:R-:W-:Y:S02]  /*3b40*/  DADD R2, R2, R4 ;  /* 0x0000000002027229 */ /* 0x001fe40000000004 */
[----:B------:R-:W-:Y:S05]  /*3b50*/  LDS.64 R4, [R9+0x2000] ;  /* 0x0020000009047984 */ /* 0x000fea0000000a00 */
[----:B------:R-:W-:Y:S04]  /*3b60*/  STS.64 [R9], R2 ;  /* 0x0000000209007388 */ /* 0x000fe80000000a00 */
[----:B------:R-:W0:Y:S02]  /*3b70*/  LDS.64 R6, [R0+0x2000] ;  /* 0x0020000000067984 */ /* 0x000e240000000a00 */
[----:B0-----:R-:W-:-:S07]  /*3b80*/  DADD R4, R4, R6 ;  /* 0x0000000004047229 */ /* 0x001fce0000000006 */
[----:B------:R0:W-:Y:S04]  /*3b90*/  STS.64 [R9+0x2000], R4 ;  /* 0x0020000409007388 */ /* 0x0001e80000000a00 */
.L_x_72:
[----:B------:R-:W-:Y:S05]  /*3ba0*/  BSYNC.RECONVERGENT B0 ;  /* 0x0000000000007941 */ /* 0x000fea0003800200 */
.L_x_71:
[----:B------:R-:W-:Y:S01]  /*3bb0*/  BAR.SYNC.DEFER_BLOCKING 0x0 ;  /* 0x0000000000007b1d */ /* 0x000fe20000010000 */
[----:B------:R-:W-:Y:S02]  /*3bc0*/  ISETP.GT.U32.AND P0, PT, R12, 0x3, PT ;  /* 0x000000030c00780c */ /* 0x000fe40003f04070 */
[----:B------:R-:W-:-:S11]  /*3bd0*/  MOV R12, R8 ;  /* 0x00000008000c7202 */ /* 0x000fd60000000f00 */
[----:B------:R-:W-:Y:S05]  /*3be0*/  @P0 BRA `(.L_x_73) ;  /* 0xfffffffc00b80947 */ /* 0x000fea000383ffff */
.L_x_70:
[----:B------:R-:W-:-:S13]  /*3bf0*/  ISETP.NE.AND P0, PT, R14, RZ, PT ;  /* 0x000000ff0e00720c */ /* 0x000fda0003f05270 */
[----:B------:R-:W-:Y:S05]  /*3c00*/  @P0 EXIT ;  /* 0x000000000000094d */ /* 0x000fea0003800000 */
[----:B------:R-:W1:Y:S01]  /*3c10*/  S2UR UR5, SR_CgaCtaId ;  /* 0x00000000000579c3 */ /* 0x000e620000008800 */
[----:B------:R-:W-:-:S07]  /*3c20*/  UMOV UR4, 0x400 ;  /* 0x0000040000047882 */ /* 0x000fce0000000000 */
[----:B0-----:R-:W0:Y:S08]  /*3c30*/  LDC.64 R4, c[0x0][0x390] ;  /* 0x0000e400ff047b82 */ /* 0x001e300000000a00 */
[----:B------:R-:W2:Y:S01]  /*3c40*/  LDC.64 R8, c[0x0][0x398] ;  /* 0x0000e600ff087b82 */ /* 0x000ea20000000a00 */
[----:B-1----:R-:W-:Y:S01]  /*3c50*/  ULEA UR4, UR5, UR4, 0x18 ;  /* 0x0000000405047291 */ /* 0x002fe2000f8ec0ff */
[----:B0-----:R-:W-:-:S08]  /*3c60*/  IMAD.WIDE.U32 R4, R15, 0x8, R4 ;  /* 0x000000080f047825 */ /* 0x001fd000078e0004 */
[----:B------:R-:W0:Y:S04]  /*3c70*/  LDS.64 R2, [UR4] ;  /* 0x00000004ff027984 */ /* 0x000e280008000a00 */
[----:B------:R-:W1:Y:S01]  /*3c80*/  LDS.64 R6, [UR4+0x2000] ;  /* 0x00200004ff067984 */ /* 0x000e620008000a00 */
[----:B--2---:R-:W-:-:S03]  /*3c90*/  IMAD.WIDE.U32 R8, R15, 0x8, R8 ;  /* 0x000000080f087825 */ /* 0x004fc600078e0008 */
[----:B0-----:R-:W-:Y:S04]  /*3ca0*/  STG.E.64 desc[UR6][R4.64], R2 ;  /* 0x0000000204007986 */ /* 0x001fe8000c101b06 */
[----:B-1----:R-:W-:Y:S01]  /*3cb0*/  STG.E.64 desc[UR6][R8.64], R6 ;  /* 0x0000000608007986 */ /* 0x002fe2000c101b06 */
[----:B------:R-:W-:Y:S05]  /*3cc0*/  EXIT ;  /* 0x000000000000794d */ /* 0x000fea0003800000 */
        .weak           $__internal_0_$__cuda_sm20_div_rn_f64_full
        .type           $__internal_0_$__cuda_sm20_div_rn_f64_full,@function
        .size           $__internal_0_$__cuda_sm20_div_rn_f64_full,($__internal_1_$__cuda_sm20_dsqrt_rn_f64_mediumpath_v1 - $__internal_0_$__cuda_sm20_div_rn_f64_full)
$__internal_0_$__cuda_sm20_div_rn_f64_full:
[----:B------:R-:W-:Y:S01]  /*3cd0*/  IMAD.MOV.U32 R35, RZ, RZ, R5 ;  /* 0x000000ffff237224 */ /* 0x000fe200078e0005 */
[----:B------:R-:W-:Y:S01]  /*3ce0*/  FSETP.GEU.AND P0, PT, |R3|, 1.469367938527859385e-39, PT ;  /* 0x001000000300780b */ /* 0x000fe20003f0e200 */
[----:B------:R-:W-:Y:S01]  /*3cf0*/  IMAD.MOV.U32 R34, RZ, RZ, R2 ;  /* 0x000000ffff227224 */ /* 0x000fe200078e0002 */
[----:B------:R-:W-:Y:S01]  /*3d00*/  MOV R8, R0 ;  /* 0x0000000000087202 */ /* 0x000fe20000000f00 */
[----:B------:R-:W-:Y:S01]  /*3d10*/  IMAD.MOV.U32 R9, RZ, RZ, R3 ;  /* 0x000000ffff097224 */ /* 0x000fe200078e0003 */
[----:B------:R-:W-:Y:S01]  /*3d20*/  FSETP.GEU.AND P3, PT, |R35|, 1.469367938527859385e-39, PT ;  /* 0x001000002300780b */ /* 0x000fe20003f6e200 */
[----:B------:R-:W-:Y:S01]  /*3d30*/  IMAD.MOV.U32 R32, RZ, RZ, R0 ;  /* 0x000000ffff207224 */ /* 0x000fe200078e0000 */
[C---:B------:R-:W-:Y:S01]  /*3d40*/  LOP3.LUT R2, R3.reuse, 0x800fffff, RZ, 0xc0, !PT ;  /* 0x800fffff03027812 */ /* 0x040fe200078ec0ff */
[----:B------:R-:W-:Y:S01]  /*3d50*/  IMAD.MOV.U32 R38, RZ, RZ, R34 ;  /* 0x000000ffff267224 */ /* 0x000fe200078e0022 */
[----:B------:R-:W-:Y:S01]  /*3d60*/  LOP3.LUT R3, R3, 0x7ff00000, RZ, 0xc0, !PT ;  /* 0x7ff0000003037812 */ /* 0x000fe200078ec0ff */
[----:B------:R-:W-:Y:S01]  /*3d70*/  BSSY.RECONVERGENT B3, `(.L_x_74) ;  /* 0x0000056000037945 */ /* 0x000fe20003800200 */
[----:B------:R-:W-:-:S02]  /*3d80*/  LOP3.LUT R33, R2, 0x3ff00000, RZ, 0xfc, !PT ;  /* 0x3ff0000002217812 */ /* 0x000fc400078efcff */
[----:B------:R-:W-:Y:S01]  /*3d90*/  LOP3.LUT R2, R35, 0x7ff00000, RZ, 0xc0, !PT ;  /* 0x7ff0000023027812 */ /* 0x000fe200078ec0ff */
[----:B------:R-:W-:Y:S01]  /*3da0*/  @!P0 DMUL R32, R8, 8.98846567431157953865e+307 ;  /* 0x7fe0000008208828 */ /* 0x000fe20000000000 */
[----:B------:R-:W-:Y:S02]  /*3db0*/  MOV R0, 0x1ca00000 ;  /* 0x1ca0000000007802 */ /* 0x000fe40000000f00 */
[C---:B------:R-:W-:Y:S01]  /*3dc0*/  ISETP.GE.U32.AND P2, PT, R2.reuse, R3, PT ;  /* 0x000000030200720c */ /* 0x040fe20003f46070 */
[----:B------:R-:W-:Y:S01]  /*3dd0*/  @!P3 IMAD.MOV.U32 R36, RZ, RZ, RZ ;  /* 0x000000ffff24b224 */ /* 0x000fe200078e00ff */
[----:B------:R-:W-:Y:S01]  /*3de0*/  @!P3 LOP3.LUT R5, R9, 0x7ff00000, RZ, 0xc0, !PT ;  /* 0x7ff000000905b812 */ /* 0x000fe200078ec0ff */
[----:B------:R-:W0:Y:S03]  /*3df0*/  MUFU.RCP64H R7, R33 ;  /* 0x0000002100077308 */ /* 0x000e260000001800 */
[----:B------:R-:W-:-:S02]  /*3e00*/  @!P3 ISETP.GE.U32.AND P4, PT, R2, R5, PT ;  /* 0x000000050200b20c */ /* 0x000fc40003f86070 */
[C---:B------:R-:W-:Y:S02]  /*3e10*/  SEL R5, R0.reuse, 0x63400000, !P2 ;  /* 0x6340000000057807 */ /* 0x040fe40005000000 */
[----:B------:R-:W-:Y:S02]  /*3e20*/  @!P3 SEL R6, R0, 0x63400000, !P4 ;  /* 0x634000000006b807 */ /* 0x000fe40006000000 */
[--C-:B------:R-:W-:Y:S01]  /*3e30*/  LOP3.LUT R39, R5, 0x800fffff, R35.reuse, 0xf8, !PT ;  /* 0x800fffff05277812 */ /* 0x100fe200078ef823 */
[----:B------:R-:W-:Y:S01]  /*3e40*/  IMAD.MOV.U32 R5, RZ, RZ, R2 ;  /* 0x000000ffff057224 */ /* 0x000fe200078e0002 */
[----:B------:R-:W-:Y:S02]  /*3e50*/  @!P3 LOP3.LUT R6, R6, 0x80000000, R35, 0xf8, !PT ;  /* 0x800000000606b812 */ /* 0x000fe400078ef823 */
[----:B------:R-:W-:Y:S02]  /*3e60*/  @!P0 LOP3.LUT R3, R33, 0x7ff00000, RZ, 0xc0, !PT ;  /* 0x7ff0000021038812 */ /* 0x000fe400078ec0ff */
[----:B------:R-:W-:-:S02]  /*3e70*/  @!P3 LOP3.LUT R37, R6, 0x100000, RZ, 0xfc, !PT ;  /* 0x001000000625b812 */ /* 0x000fc400078efcff */
[----:B------:R-:W-:-:S04]  /*3e80*/  MOV R6, 0x1 ;  /* 0x0000000100067802 */ /* 0x000fc80000000f00 */
[----:B------:R-:W-:Y:S02]  /*3e90*/  @!P3 DFMA R38, R38, 2, -R36 ;  /* 0x400000002626b82b */ /* 0x000fe40000000824 */
[----:B0-----:R-:W-:-:S08]  /*3ea0*/  DFMA R36, R6, -R32, 1 ;  /* 0x3ff000000624742b */ /* 0x001fd00000000820 */
[----:B------:R-:W-:Y:S01]  /*3eb0*/  DFMA R36, R36, R36, R36 ;  /* 0x000000242424722b */ /* 0x000fe20000000024 */
[----:B------:R-:W-:-:S07]  /*3ec0*/  @!P3 LOP3.LUT R5, R39, 0x7ff00000, RZ, 0xc0, !PT ;  /* 0x7ff000002705b812 */ /* 0x000fce00078ec0ff */
[----:B------:R-:W-:-:S08]  /*3ed0*/  DFMA R6, R6, R36, R6 ;  /* 0x000000240606722b */ /* 0x000fd00000000006 */
[----:B------:R-:W-:-:S08]  /*3ee0*/  DFMA R40, R6, -R32, 1 ;  /* 0x3ff000000628742b */ /* 0x000fd00000000820 */
[----:B------:R-:W-:-:S08]  /*3ef0*/  DFMA R40, R6, R40, R6 ;  /* 0x000000280628722b */ /* 0x000fd00000000006 */
[----:B------:R-:W-:-:S08]  /*3f00*/  DMUL R6, R40, R38 ;  /* 0x0000002628067228 */ /* 0x000fd00000000000 */
[----:B------:R-:W-:-:S08]  /*3f10*/  DFMA R36, R6, -R32, R38 ;  /* 0x800000200624722b */ /* 0x000fd00000000026 */
[----:B------:R-:W-:Y:S01]  /*3f20*/  DFMA R36, R40, R36, R6 ;  /* 0x000000242824722b */ /* 0x000fe20000000006 */
[----:B------:R-:W-:-:S05]  /*3f30*/  VIADD R6, R5, 0xffffffff ;  /* 0xffffffff05067836 */ /* 0x000fca0000000000 */
[----:B------:R-:W-:Y:S02]  /*3f40*/  ISETP.GT.U32.AND P0, PT, R6, 0x7feffffe, PT ;  /* 0x7feffffe0600780c */ /* 0x000fe40003f04070 */
[----:B------:R-:W-:-:S04]  /*3f50*/  IADD3 R6, PT, PT, R3, -0x1, RZ ;  /* 0xffffffff03067810 */ /* 0x000fc80007ffe0ff */
[----:B------:R-:W-:-:S13]  /*3f60*/  ISETP.GT.U32.OR P0, PT, R6, 0x7feffffe, P0 ;  /* 0x7feffffe0600780c */ /* 0x000fda0000704470 */
[----:B------:R-:W-:Y:S05]  /*3f70*/  @P0 BRA `(.L_x_75) ;  /* 0x0000000000740947 */ /* 0x000fea0003800000 */
[----:B------:R-:W-:Y:S02]  /*3f80*/  LOP3.LUT R3, R9, 0x7ff00000, RZ, 0xc0, !PT ;  /* 0x7ff0000009037812 */ /* 0x000fe400078ec0ff */
[----:B------:R-:W-:Y:S02]  /*3f90*/  MOV R34, RZ ;  /* 0x000000ff00227202 */ /* 0x000fe40000000f00 */
[CC--:B------:R-:W-:Y:S02]  /*3fa0*/  ISETP.GE.U32.AND P0, PT, R2.reuse, R3.reuse, PT ;  /* 0x000000030200720c */ /* 0x0c0fe40003f06070 */
[----:B------:R-:W-:Y:S02]  /*3fb0*/  VIADDMNMX R2, R2, -R3, 0xb9600000, !PT ;  /* 0xb960000002027446 */ /* 0x000fe40007800903 */
[----:B------:R-:W-:Y:S02]  /*3fc0*/  SEL R3, R0, 0x63400000, !P0 ;  /* 0x6340000000037807 */ /* 0x000fe40004000000 */
[----:B------:R-:W-:-:S05]  /*3fd0*/  VIMNMX R2, PT, PT, R2, 0x46a00000, PT ;  /* 0x46a0000002027848 */ /* 0x000fca0003fe0100 */
[----:B------:R-:W-:-:S04]  /*3fe0*/  IMAD.IADD R2, R2, 0x1, -R3 ;  /* 0x0000000102027824 */ /* 0x000fc800078e0a03 */
[----:B------:R-:W-:-:S06]  /*3ff0*/  VIADD R35, R2, 0x7fe00000 ;  /* 0x7fe0000002237836 */ /* 0x000fcc0000000000 */
[----:B------:R-:W-:-:S10]  /*4000*/  DMUL R6, R36, R34 ;  /* 0x0000002224067228 */ /* 0x000fd40000000000 */
[----:B------:R-:W-:-:S13]  /*4010*/  FSETP.GTU.AND P0, PT, |R7|, 1.469367938527859385e-39, PT ;  /* 0x001000000700780b */ /* 0x000fda0003f0c200 */
[----:B------:R-:W-:Y:S05]  /*4020*/  @P0 BRA `(.L_x_76) ;  /* 0x0000000000a80947 */ /* 0x000fea0003800000 */
[----:B------:R-:W-:Y:S01]  /*4030*/  DFMA R32, R36, -R32, R38 ;  /* 0x800000202420722b */ /* 0x000fe20000000026 */
[----:B------:R-:W-:-:S09]  /*4040*/  IMAD.MOV.U32 R34, RZ, RZ, RZ ;  /* 0x000000ffff227224 */ /* 0x000fd200078e00ff */
[C---:B------:R-:W-:Y:S02]  /*4050*/  FSETP.NEU.AND P0, PT, R33.reuse, RZ, PT ;  /* 0x000000ff2100720b */ /* 0x040fe40003f0d000 */
[----:B------:R-:W-:-:S04]  /*4060*/  LOP3.LUT R0, R33, 0x80000000, R9, 0x48, !PT ;  /* 0x8000000021007812 */ /* 0x000fc800078e4809 */
[----:B------:R-:W-:-:S07]  /*4070*/  LOP3.LUT R35, R0, R35, RZ, 0xfc, !PT ;  /* 0x0000002300237212 */ /* 0x000fce00078efcff */
[----:B------:R-:W-:Y:S05]  /*4080*/  @!P0 BRA `(.L_x_76) ;  /* 0x0000000000908947 */ /* 0x000fea0003800000 */
[----:B------:R-:W-:Y:S01]  /*4090*/  IMAD.MOV R9, RZ, RZ, -R2 ;  /* 0x000000ffff097224 */ /* 0x000fe200078e0a02 */
[----:B------:R-:W-:Y:S02]  /*40a0*/  MOV R8, RZ ;  /* 0x000000ff00087202 */ /* 0x000fe40000000f00 */
[----:B------:R-:W-:-:S04]  /*40b0*/  IADD3 R2, PT, PT, -R2, -0x43300000, RZ ;  /* 0xbcd0000002027810 */ /* 0x000fc80007ffe1ff */
[----:B------:R-:W-:Y:S02]  /*40c0*/  DFMA R8, R6, -R8, R36 ;  /* 0x800000080608722b */ /* 0x000fe40000000024 */
[----:B------:R-:W-:-:S08]  /*40d0*/  DMUL.RP R36, R36, R34 ;  /* 0x0000002224247228 */ /* 0x000fd00000008000 */
[----:B------:R-:W-:Y:S02]  /*40e0*/  FSETP.NEU.AND P0, PT, |R9|, R2, PT ;  /* 0x000000020900720b */ /* 0x000fe40003f0d200 */
[----:B------:R-:W-:Y:S02]  /*40f0*/  LOP3.LUT R0, R37, R0, RZ, 0x3c, !PT ;  /* 0x0000000025007212 */ /* 0x000fe400078e3cff */
[----:B------:R-:W-:Y:S02]  /*4100*/  FSEL R2, R36, R6, !P0 ;  /* 0x0000000624027208 */ /* 0x000fe40004000000 */
[----:B------:R-:W-:-:S03]  /*4110*/  FSEL R3, R0, R7, !P0 ;  /* 0x0000000700037208 */ /* 0x000fc60004000000 */
[----:B------:R-:W-:Y:S02]  /*4120*/  IMAD.MOV.U32 R6, RZ, RZ, R2 ;  /* 0x000000ffff067224 */ /* 0x000fe400078e0002 */
[----:B------:R-:W-:Y:S01]  /*4130*/  IMAD.MOV.U32 R7, RZ, RZ, R3 ;  /* 0x000000ffff077224 */ /* 0x000fe200078e0003 */
[----:B------:R-:W-:Y:S06]  /*4140*/  BRA `(.L_x_76) ;  /* 0x0000000000607947 */ /* 0x000fec0003800000 */
.L_x_75:
[----:B------:R-:W-:-:S14]  /*4150*/  DSETP.NAN.AND P0, PT, R34, R34, PT ;  /* 0x000000222200722a */ /* 0x000fdc0003f08000 */
[----:B------:R-:W-:Y:S05]  /*4160*/  @P0 BRA `(.L_x_77) ;  /* 0x00000000004c0947 */ /* 0x000fea0003800000 */
[----:B------:R-:W-:-:S14]  /*4170*/  DSETP.NAN.AND P0, PT, R8, R8, PT ;  /* 0x000000080800722a */ /* 0x000fdc0003f08000 */
[----:B------:R-:W-:Y:S05]  /*4180*/  @P0 BRA `(.L_x_78) ;  /* 0x0000000000340947 */ /* 0x000fea0003800000 */
[----:B------:R-:W-:Y:S01]  /*4190*/  ISETP.NE.AND P0, PT, R5, R3, PT ;  /* 0x000000030500720c */ /* 0x000fe20003f05270 */
[----:B------:R-:W-:Y:S01]  /*41a0*/  IMAD.MOV.U32 R7, RZ, RZ, -0x80000 ;  /* 0xfff80000ff077424 */ /* 0x000fe200078e00ff */
[----:B------:R-:W-:-:S11]  /*41b0*/  MOV R6, 0x0 ;  /* 0x0000000000067802 */ /* 0x000fd60000000f00 */
[----:B------:R-:W-:Y:S05]  /*41c0*/  @!P0 BRA `(.L_x_76) ;  /* 0x0000000000408947 */ /* 0x000fea0003800000 */
[----:B------:R-:W-:-:S04]  /*41d0*/  ISETP.NE.AND P0, PT, R5, 0x7ff00000, PT ;  /* 0x7ff000000500780c */ /* 0x000fc80003f05270 */
[----:B------:R-:W-:Y:S02]  /*41e0*/  ISETP.EQ.OR P0, PT, R3, RZ, !P0 ;  /* 0x000000ff0300720c */ /* 0x000fe40004702670 */
[----:B------:R-:W-:-:S11]  /*41f0*/  LOP3.LUT R3, R35, 0x80000000, R9, 0x48, !PT ;  /* 0x8000000023037812 */ /* 0x000fd600078e4809 */
[----:B------:R-:W-:Y:S01]  /*4200*/  @P0 LOP3.LUT R0, R3, 0x7ff00000, RZ, 0xfc, !PT ;  /* 0x7ff0000003000812 */ /* 0x000fe200078efcff */
[----:B------:R-:W-:Y:S01]  /*4210*/  @!P0 IMAD.MOV.U32 R6, RZ, RZ, RZ ;  /* 0x000000ffff068224 */ /* 0x000fe200078e00ff */
[----:B------:R-:W-:Y:S01]  /*4220*/  @!P0 MOV R7, R3 ;  /* 0x0000000300078202 */ /* 0x000fe20000000f00 */
[----:B------:R-:W-:Y:S02]  /*4230*/  @P0 IMAD.MOV.U32 R6, RZ, RZ, RZ ;  /* 0x000000ffff060224 */ /* 0x000fe400078e00ff */
[----:B------:R-:W-:Y:S01]  /*4240*/  @P0 IMAD.MOV.U32 R7, RZ, RZ, R0 ;  /* 0x000000ffff070224 */ /* 0x000fe200078e0000 */
[----:B------:R-:W-:Y:S06]  /*4250*/  BRA `(.L_x_76) ;  /* 0x00000000001c7947 */ /* 0x000fec0003800000 */
.L_x_78:
[----:B------:R-:W-:Y:S02]  /*4260*/  LOP3.LUT R3, R9, 0x80000, RZ, 0xfc, !PT ;  /* 0x0008000009037812 */ /* 0x000fe400078efcff */
[----:B------:R-:W-:-:S03]  /*4270*/  MOV R6, R8 ;  /* 0x0000000800067202 */ /* 0x000fc60000000f00 */
[----:B------:R-:W-:Y:S01]  /*4280*/  IMAD.MOV.U32 R7, RZ, RZ, R3 ;  /* 0x000000ffff077224 */ /* 0x000fe200078e0003 */
[----:B------:R-:W-:Y:S06]  /*4290*/  BRA `(.L_x_76) ;  /* 0x00000000000c7947 */ /* 0x000fec0003800000 */
.L_x_77:
[----:B------:R-:W-:Y:S01]  /*42a0*/  LOP3.LUT R3, R35, 0x80000, RZ, 0xfc, !PT ;  /* 0x0008000023037812 */ /* 0x000fe200078efcff */
[----:B------:R-:W-:-:S03]  /*42b0*/  IMAD.MOV.U32 R6, RZ, RZ, R34 ;  /* 0x000000ffff067224 */ /* 0x000fc600078e0022 */
[----:B------:R-:W-:-:S07]  /*42c0*/  MOV R7, R3 ;  /* 0x0000000300077202 */ /* 0x000fce0000000f00 */
.L_x_76:
[----:B------:R-:W-:Y:S05]  /*42d0*/  BSYNC.RECONVERGENT B3 ;  /* 0x0000000000037941 */ /* 0x000fea0003800200 */
.L_x_74:
[----:B------:R-:W-:Y:S02]  /*42e0*/  HFMA2 R5, -RZ, RZ, 0, 0 ;  /* 0x00000000ff057431 */ /* 0x000fe400000001ff */
[----:B------:R-:W-:Y:S02]  /*42f0*/  IMAD.MOV.U32 R2, RZ, RZ, R6 ;  /* 0x000000ffff027224 */ /* 0x000fe400078e0006 */
[----:B------:R-:W-:Y:S01]  /*4300*/  IMAD.MOV.U32 R3, RZ, RZ, R7 ;  /* 0x000000ffff037224 */ /* 0x000fe200078e0007 */
[----:B------:R-:W-:Y:S06]  /*4310*/  RET.REL.NODEC R4 `(_Z18Compute_energy_parP10particle_siPdS1_) ;  /* 0xffffffbc04387950 */ /* 0x000fec0003c3ffff */
        .weak           $__internal_1_$__cuda_sm20_dsqrt_rn_f64_mediumpath_v1
        .type           $__internal_1_$__cuda_sm20_dsqrt_rn_f64_mediumpath_v1,@function
        .size           $__internal_1_$__cuda_sm20_dsqrt_rn_f64_mediumpath_v1,(.L_x_149 - $__internal_1_$__cuda_sm20_dsqrt_rn_f64_mediumpath_v1)
$__internal_1_$__cuda_sm20_dsqrt_rn_f64_mediumpath_v1:
[----:B------:R-:W-:Y:S01]  /*4320*/  ISETP.GE.U32.AND P0, PT, R0, -0x3400000, PT ;  /* 0xfcc000000000780c */ /* 0x000fe20003f06070 */
[----:B------:R-:W-:-:S12]  /*4330*/  BSSY.RECONVERGENT B3, `(.L_x_79) ;  /* 0x0000023000037945 */ /* 0x000fd80003800200 */
[----:B------:R-:W-:Y:S05]  /*4340*/  @!P0 BRA `(.L_x_80) ;  /* 0x0000000000208947 */ /* 0x000fea0003800000 */
[----:B------:R-:W-:-:S10]  /*4350*/  DFMA.RM R4, R6, R2, R4 ;  /* 0x000000020604722b */ /* 0x000fd40000004004 */
[----:B------:R-:W-:-:S05]  /*4360*/  IADD3 R2, P0, PT, R4, 0x1, RZ ;  /* 0x0000000104027810 */ /* 0x000fca0007f1e0ff */
[----:B------:R-:W-:-:S06]  /*4370*/  IMAD.X R3, RZ, RZ, R5, P0 ;  /* 0x000000ffff037224 */ /* 0x000fcc00000e0605 */
[----:B------:R-:W-:-:S08]  /*4380*/  DFMA.RP R8, -R4, R2, R8 ;  /* 0x000000020408722b */ /* 0x000fd00000008108 */
[----:B------:R-:W-:-:S06]  /*4390*/  DSETP.GT.AND P0, PT, R8, RZ, PT ;  /* 0x000000ff0800722a */ /* 0x000fcc0003f04000 */
[----:B------:R-:W-:Y:S02]  /*43a0*/  FSEL R2, R2, R4, P0 ;  /* 0x0000000402027208 */ /* 0x000fe40000000000 */
[----:B------:R-:W-:Y:S01]  /*43b0*/  FSEL R3, R3, R5, P0 ;  /* 0x0000000503037208 */ /* 0x000fe20000000000 */
[----:B------:R-:W-:Y:S06]  /*43c0*/  BRA `(.L_x_81) ;  /* 0x0000000000647947 */ /* 0x000fec0003800000 */
.L_x_80:
[----:B------:R-:W-:-:S14]  /*43d0*/  DSETP.NE.AND P0, PT, R8, RZ, PT ;  /* 0x000000ff0800722a */ /* 0x000fdc0003f05000 */
[----:B------:R-:W-:Y:S05]  /*43e0*/  @!P0 BRA `(.L_x_82) ;  /* 0x0000000000588947 */ /* 0x000fea0003800000 */
[----:B------:R-:W-:-:S13]  /*43f0*/  ISETP.GE.AND P0, PT, R9, RZ, PT ;  /* 0x000000ff0900720c */ /* 0x000fda0003f06270 */
[----:B------:R-:W-:Y:S01]  /*4400*/  @!P0 IMAD.MOV.U32 R2, RZ, RZ, 0x0 ;  /* 0x00000000ff028424 */ /* 0x000fe200078e00ff */
[----:B------:R-:W-:Y:S01]  /*4410*/  @!P0 MOV R3, 0xfff80000 ;  /* 0xfff8000000038802 */ /* 0x000fe20000000f00 */
[----:B------:R-:W-:Y:S06]  /*4420*/  @!P0 BRA `(.L_x_81) ;  /* 0x00000000004c8947 */ /* 0x000fec0003800000 */
[----:B------:R-:W-:-:S13]  /*4430*/  ISETP.GT.AND P0, PT, R9, 0x7fefffff, PT ;  /* 0x7fefffff0900780c */ /* 0x000fda0003f04270 */
[----:B------:R-:W-:Y:S05]  /*4440*/  @P0 BRA `(.L_x_82) ;  /* 0x0000000000400947 */ /* 0x000fea0003800000 */
[----:B------:R-:W-:Y:S01]  /*4450*/  DMUL R8, R8, 8.11296384146066816958e+31 ;  /* 0x4690000008087828 */ /* 0x000fe20000000000 */
[----:B------:R-:W-:Y:S01]  /*4460*/  IMAD.MOV.U32 R6, RZ, RZ, RZ ;  /* 0x000000ffff067224 */ /* 0x000fe200078e00ff */
[----:B------:R-:W-:Y:S01]  /*4470*/  MOV R3, 0x3fd80000 ;  /* 0x3fd8000000037802 */ /* 0x000fe20000000f00 */
[----:B------:R-:W-:-:S03]  /*4480*/  IMAD.MOV.U32 R2, RZ, RZ, 0x0 ;  /* 0x00000000ff027424 */ /* 0x000fc600078e00ff */
[----:B------:R-:W0:Y:S02]  /*4490*/  MUFU.RSQ64H R7, R9 ;  /* 0x0000000900077308 */ /* 0x000e240000001c00 */
[----:B0-----:R-:W-:-:S08]  /*44a0*/  DMUL R4, R6, R6 ;  /* 0x0000000606047228 */ /* 0x001fd00000000000 */
[----:B------:R-:W-:-:S08]  /*44b0*/  DFMA R4, R8, -R4, 1 ;  /* 0x3ff000000804742b */ /* 0x000fd00000000804 */
[----:B------:R-:W-:Y:S02]  /*44c0*/  DFMA R2, R4, R2, 0.5 ;  /* 0x3fe000000402742b */ /* 0x000fe40000000002 */
[----:B------:R-:W-:-:S08]  /*44d0*/  DMUL R4, R6, R4 ;  /* 0x0000000406047228 */ /* 0x000fd00000000000 */
[----:B------:R-:W-:-:S08]  /*44e0*/  DFMA R4, R2, R4, R6 ;  /* 0x000000040204722b */ /* 0x000fd00000000006 */
[----:B------:R-:W-:Y:S02]  /*44f0*/  DMUL R2, R8, R4 ;  /* 0x0000000408027228 */ /* 0x000fe40000000000 */
[----:B------:R-:W-:-:S06]  /*4500*/  VIADD R5, R5, 0xfff00000 ;  /* 0xfff0000005057836 */ /* 0x000fcc0000000000 */
[----:B------:R-:W-:-:S08]  /*4510*/  DFMA R6, R2, -R2, R8 ;  /* 0x800000020206722b */ /* 0x000fd00000000008 */
[----:B------:R-:W-:-:S10]  /*4520*/  DFMA R2, R4, R6, R2 ;  /* 0x000000060402722b */ /* 0x000fd40000000002 */
[----:B------:R-:W-:Y:S01]  /*4530*/  VIADD R3, R3, 0xfcb00000 ;  /* 0xfcb0000003037836 */ /* 0x000fe20000000000 */
[----:B------:R-:W-:Y:S06]  /*4540*/  BRA `(.L_x_81) ;  /* 0x0000000000047947 */ /* 0x000fec0003800000 */
.L_x_82:
[----:B------:R-:W-:-:S11]  /*4550*/  DADD R2, R8, R8 ;  /* 0x0000000008027229 */ /* 0x000fd60000000008 */
.L_x_81:
[----:B------:R-:W-:Y:S05]  /*4560*/  BSYNC.RECONVERGENT B3 ;  /* 0x0000000000037941 */ /* 0x000fea0003800200 */
.L_x_79:
[----:B------:R-:W-:Y:S01]  /*4570*/  MOV R4, R16 ;  /* 0x0000001000047202 */ /* 0x000fe20000000f00 */
[----:B------:R-:W-:-:S04]  /*4580*/  IMAD.MOV.U32 R5, RZ, RZ, 0x0 ;  /* 0x00000000ff057424 */ /* 0x000fc800078e00ff */
[----:B------:R-:W-:Y:S05]  /*4590*/  RET.REL.NODEC R4 `(_Z18Compute_energy_parP10particle_siPdS1_) ;  /* 0xffffffb804987950 */ /* 0x000fea0003c3ffff */
.L_x_83:
[----:B------:R-:W-:-:S00]  /*45a0*/  BRA `(.L_x_83) ;  /* 0xfffffffc00fc7947 */ /* 0x000fc0000383ffff */
[----:B------:R-:W-:-:S00]  /*45b0*/  NOP ;  /* 0x0000000000007918 */ /* 0x000fc00000000000 */
        /* <DEDUP_REMOVED lines=12> */
.L_x_149:


//--------------------- .text._Z16Update_parts_parP10particle_sidPA2_d --------------------------
	.section	.text._Z16Update_parts_parP10particle_sidPA2_d,"ax",@progbits
	.align	128
        .global         _Z16Update_parts_parP10particle_sidPA2_d
        .type           _Z16Update_parts_parP10particle_sidPA2_d,@function
        .size           _Z16Update_parts_parP10particle_sidPA2_d,(.L_x_150 - _Z16Update_parts_parP10particle_sidPA2_d)
        .other          _Z16Update_parts_parP10particle_sidPA2_d,@"STO_CUDA_ENTRY STV_DEFAULT"
_Z16Update_parts_parP10particle_sidPA2_d:
.text._Z16Update_parts_parP10particle_sidPA2_d:
[----:B------:R-:W-:Y:S01]  /*0000*/  LDC R1, c[0x0][0x37c] ;  /* 0x0000df00ff017b82 */ /* 0x000fe20000000800 */
[----:B------:R-:W0:Y:S07]  /*0010*/  S2R R3, SR_TID.X ;  /* 0x0000000000037919 */ /* 0x000e2e0000002100 */
[----:B------:R-:W0:Y:S01]  /*0020*/  S2UR UR4, SR_CTAID.X ;  /* 0x00000000000479c3 */ /* 0x000e220000002500 */
[----:B------:R-:W1:Y:S07]  /*0030*/  LDCU UR5, c[0x0][0x388] ;  /* 0x00007100ff0577ac */ /* 0x000e6e0008000800 */
[----:B------:R-:W0:Y:S02]  /*0040*/  LDC R0, c[0x0][0x360] ;  /* 0x0000d800ff007b82 */ /* 0x000e240000000800 */
[----:B0-----:R-:W-:-:S05]  /*0050*/  IMAD R0, R0, UR4, R3 ;  /* 0x0000000400007c24 */ /* 0x001fca000f8e0203 */
[----:B-1----:R-:W-:-:S13]  /*0060*/  ISETP.GE.U32.AND P0, PT, R0, UR5, PT ;  /* 0x0000000500007c0c */ /* 0x002fda000bf06070 */
[----:B------:R-:W-:Y:S05]  /*0070*/  @P0 EXIT ;  /* 0x000000000000094d */ /* 0x000fea0003800000 */
[----:B------:R-:W0:Y:S01]  /*0080*/  LDC.64 R4, c[0x0][0x380] ;  /* 0x0000e000ff047b82 */ /* 0x000e220000000a00 */
[----:B------:R-:W1:Y:S01]  /*0090*/  LDCU.64 UR4, c[0x0][0x358] ;  /* 0x00006b00ff0477ac */ /* 0x000e620008000a00 */
[----:B------:R-:W-:Y:S01]  /*00a0*/  IMAD.MOV.U32 R2, RZ, RZ, 0x1 ;  /* 0x00000001ff027424 */ /* 0x000fe200078e00ff */
[----:B------:R-:W2:Y:S05]  /*00b0*/  LDCU.64 UR6, c[0x0][0x390] ;  /* 0x00007200ff0677ac */ /* 0x000eaa0008000a00 */
[----:B------:R-:W3:Y:S01]  /*00c0*/  LDC R12, c[0x0][0x394] ;  /* 0x0000e500ff0c7b82 */ /* 0x000ee20000000800 */
[----:B0-----:R-:W-:-:S05]  /*00d0*/  IMAD.WIDE.U32 R4, R0, 0x28, R4 ;  /* 0x0000002800047825 */ /* 0x001fca00078e0004 */
[----:B-1----:R-:W4:Y:S01]  /*00e0*/  LDG.E.64 R8, desc[UR4][R4.64] ;  /* 0x0000000404087981 */ /* 0x002f22000c1e1b00 */
[----:B------:R-:W-:Y:S01]  /*00f0*/  BSSY.RECONVERGENT B0, `(.L_x_84) ;  /* 0x0000010000007945 */ /* 0x000fe20003800200 */
[----:B---3--:R-:W-:Y:S01]  /*0100*/  FSETP.GEU.AND P1, PT, |R12|, 6.5827683646048100446e-37, PT ;  /* 0x036000000c00780b */ /* 0x008fe20003f2e200 */
[----:B----4-:R-:W0:Y:S02]  /*0110*/  MUFU.RCP64H R3, R9 ;  /* 0x0000000900037308 */ /* 0x010e240000001800 */
[----:B0-----:R-:W-:-:S08]  /*0120*/  DFMA R6, -R8, R2, 1 ;  /* 0x3ff000000806742b */ /* 0x001fd00000000102 */
[----:B------:R-:W-:-:S08]  /*0130*/  DFMA R6, R6, R6, R6 ;  /* 0x000000060606722b */ /* 0x000fd00000000006 */
[----:B------:R-:W-:-:S08]  /*0140*/  DFMA R6, R2, R6, R2 ;  /* 0x000000060206722b */ /* 0x000fd00000000002 */
[----:B------:R-:W-:-:S08]  /*0150*/  DFMA R2, -R8, R6, 1 ;  /* 0x3ff000000802742b */ /* 0x000fd00000000106 */
[----:B------:R-:W-:-:S08]  /*0160*/  DFMA R2, R6, R2, R6 ;  /* 0x000000020602722b */ /* 0x000fd00000000006 */
[----:B--2---:R-:W-:-:S08]  /*0170*/  DMUL R6, R2, UR6 ;  /* 0x0000000602067c28 */ /* 0x004fd00008000000 */
[----:B------:R-:W-:-:S08]  /*0180*/  DFMA R10, -R8, R6, UR6 ;  /* 0x00000006080a7e2b */ /* 0x000fd00008000106 */
[----:B------:R-:W-:-:S10]  /*0190*/  DFMA R2, R2, R10, R6 ;  /* 0x0000000a0202722b */ /* 0x000fd40000000006 */
[----:B------:R-:W-:-:S05]  /*01a0*/  FFMA R6, RZ, R9, R3 ;  /* 0x00000009ff067223 */ /* 0x000fca0000000003 */
[----:B------:R-:W-:-:S13]  /*01b0*/  FSETP.GT.AND P0, PT, |R6|, 1.469367938527859385e-39, PT ;  /* 0x001000000600780b */ /* 0x000fda0003f04200 */
[----:B------:R-:W-:Y:S05]  /*01c0*/  @P0 BRA P1, `(.L_x_85) ;  /* 0x0000000000080947 */ /* 0x000fea0000800000 */
[----:B------:R-:W-:-:S07]  /*01d0*/  MOV R16, 0x1f0 ;  /* 0x000001f000107802 */ /* 0x000fce0000000f00 */
[----:B------:R-:W-:Y:S05]  /*01e0*/  CALL.REL.NOINC `($__internal_2_$__cuda_sm20_div_rn_f64_full) ;  /* 0x00000000004c7944 */ /* 0x000fea0003c00000 */
.L_x_85:
[----:B------:R-:W-:Y:S05]  /*01f0*/  BSYNC.RECONVERGENT B0 ;  /* 0x0000000000007941 */ /* 0x000fea0003800200 */
.L_x_84:
[----:B------:R-:W2:Y:S01]  /*0200*/  LDG.E.64 R8, desc[UR4][R4.64+0x18] ;  /* 0x0000180404087981 */ /* 0x000ea2000c1e1b00 */
[----:B------:R-:W2:Y:S03]  /*0210*/  LDC.64 R16, c[0x0][0x390] ;  /* 0x0000e400ff107b82 */ /* 0x000ea60000000a00 */
[----:B------:R-:W2:Y:S04]  /*0220*/  LDG.E.64 R10, desc[UR4][R4.64+0x8] ;  /* 0x00000804040a7981 */ /* 0x000ea8000c1e1b00 */
[----:B------:R-:W3:Y:S01]  /*0230*/  LDG.E.64 R6, desc[UR4][R4.64+0x20] ;  /* 0x0000200404067981 */ /* 0x000ee2000c1e1b00 */
[----:B------:R-:W0:Y:S03]  /*0240*/  LDC.64 R14, c[0x0][0x398] ;  /* 0x0000e600ff0e7b82 */ /* 0x000e260000000a00 */
[----:B------:R-:W3:Y:S01]  /*0250*/  LDG.E.64 R12, desc[UR4][R4.64+0x10] ;  /* 0x00001004040c7981 */ /* 0x000ee2000c1e1b00 */
[----:B0-----:R-:W-:Y:S01]  /*0260*/  IMAD.WIDE.U32 R14, R0, 0x10, R14 ;  /* 0x00000010000e7825 */ /* 0x001fe200078e000e */
[----:B--2---:R-:W-:-:S07]  /*0270*/  DFMA R10, R8, R16, R10 ;  /* 0x00000010080a722b */ /* 0x004fce000000000a */
[----:B------:R-:W-:Y:S01]  /*0280*/  STG.E.64 desc[UR4][R4.64+0x8], R10 ;  /* 0x0000080a04007986 */ /* 0x000fe2000c101b04 */
[----:B---3--:R-:W-:-:S07]  /*0290*/  DFMA R12, R6, R16, R12 ;  /* 0x00000010060c722b */ /* 0x008fce000000000c */
[----:B------:R-:W-:Y:S04]  /*02a0*/  STG.E.64 desc[UR4][R4.64+0x10], R12 ;  /* 0x0000100c04007986 */ /* 0x000fe8000c101b04 */
[----:B------:R-:W2:Y:S02]  /*02b0*/  LDG.E.64 R16, desc[UR4][R14.64] ;  /* 0x000000040e107981 */ /* 0x000ea4000c1e1b00 */
[----:B--2---:R-:W-:-:S07]  /*02c0*/  DFMA R16, R16, R2, R8 ;  /* 0x000000021010722b */ /* 0x004fce0000000008 */
[----:B------:R-:W-:Y:S04]  /*02d0*/  STG.E.64 desc[UR4][R4.64+0x18], R16 ;  /* 0x0000181004007986 */ /* 0x000fe8000c101b04 */
[----:B------:R-:W2:Y:S02]  /*02e0*/  LDG.E.64 R8, desc[UR4][R14.64+0x8] ;  /* 0x000008040e087981 */ /* 0x000ea4000c1e1b00 */
[----:B--2---:R-:W-:-:S07]  /*02f0*/  DFMA R8, R8, R2, R6 ;  /* 0x000000020808722b */ /* 0x004fce0000000006 */
[----:B------:R-:W-:Y:S01]  /*0300*/  STG.E.64 desc[UR4][R4.64+0x20], R8 ;  /* 0x0000200804007986 */ /* 0x000fe2000c101b04 */
[----:B------:R-:W-:Y:S05]  /*0310*/  EXIT ;  /* 0x000000000000794d */ /* 0x000fea0003800000 */
        .weak           $__internal_2_$__cuda_sm20_div_rn_f64_full
        .type           $__internal_2_$__cuda_sm20_div_rn_f64_full,@function
        .size           $__internal_2_$__cuda_sm20_div_rn_f64_full,(.L_x_150 - $__internal_2_$__cuda_sm20_div_rn_f64_full)
$__internal_2_$__cuda_sm20_div_rn_f64_full:
[C---:B------:R-:W-:Y:S01]  /*0320*/  FSETP.GEU.AND P0, PT, |R9|.reuse, 1.469367938527859385e-39, PT ;  /* 0x001000000900780b */ /* 0x040fe20003f0e200 */
[----:B------:R-:W0:Y:S01]  /*0330*/  LDC.64 R2, c[0x0][0x390] ;  /* 0x0000e400ff027b82 */ /* 0x000e220000000a00 */
[C---:B------:R-:W-:Y:S01]  /*0340*/  LOP3.LUT R6, R9.reuse, 0x800fffff, RZ, 0xc0, !PT ;  /* 0x800fffff09067812 */ /* 0x040fe200078ec0ff */
[----:B------:R-:W-:Y:S01]  /*0350*/  IMAD.MOV.U32 R10, RZ, RZ, 0x1 ;  /* 0x00000001ff0a7424 */ /* 0x000fe200078e00ff */
[----:B------:R-:W-:Y:S01]  /*0360*/  LOP3.LUT R20, R9, 0x7ff00000, RZ, 0xc0, !PT ;  /* 0x7ff0000009147812 */ /* 0x000fe200078ec0ff */
[----:B------:R-:W-:Y:S01]  /*0370*/  IMAD.MOV.U32 R18, RZ, RZ, 0x1ca00000 ;  /* 0x1ca00000ff127424 */ /* 0x000fe200078e00ff */
[----:B------:R-:W-:Y:S01]  /*0380*/  LOP3.LUT R7, R6, 0x3ff00000, RZ, 0xfc, !PT ;  /* 0x3ff0000006077812 */ /* 0x000fe200078efcff */
[----:B------:R-:W-:-:S06]  /*0390*/  IMAD.MOV.U32 R6, RZ, RZ, R8 ;  /* 0x000000ffff067224 */ /* 0x000fcc00078e0008 */
[----:B------:R-:W-:-:S06]  /*03a0*/  @!P0 DMUL R6, R8, 8.98846567431157953865e+307 ;  /* 0x7fe0000008068828 */ /* 0x000fcc0000000000 */
[----:B------:R-:W1:Y:S01]  /*03b0*/  MUFU.RCP64H R11, R7 ;  /* 0x00000007000b7308 */ /* 0x000e620000001800 */
[----:B0-----:R-:W-:-:S04]  /*03c0*/  LOP3.LUT R17, R3, 0x7ff00000, RZ, 0xc0, !PT ;  /* 0x7ff0000003117812 */ /* 0x001fc800078ec0ff */
[----:B------:R-:W-:Y:S01]  /*03d0*/  ISETP.GE.U32.AND P1, PT, R17, R20, PT ;  /* 0x000000141100720c */ /* 0x000fe20003f26070 */
[----:B------:R-:W-:Y:S01]  /*03e0*/  IMAD.MOV.U32 R19, RZ, RZ, R17 ;  /* 0x000000ffff137224 */ /* 0x000fe200078e0011 */
[----:B-1----:R-:W-:-:S08]  /*03f0*/  DFMA R12, R10, -R6, 1 ;  /* 0x3ff000000a0c742b */ /* 0x002fd00000000806 */
[----:B------:R-:W-:-:S08]  /*0400*/  DFMA R12, R12, R12, R12 ;  /* 0x0000000c0c0c722b */ /* 0x000fd0000000000c */
[----:B------:R-:W-:Y:S01]  /*0410*/  DFMA R12, R10, R12, R10 ;  /* 0x0000000c0a0c722b */ /* 0x000fe2000000000a */
[----:B------:R-:W-:Y:S02]  /*0420*/  SEL R10, R18, 0x63400000, !P1 ;  /* 0x63400000120a7807 */ /* 0x000fe40004800000 */
[----:B------:R-:W-:Y:S02]  /*0430*/  FSETP.GEU.AND P1, PT, |R3|, 1.469367938527859385e-39, PT ;  /* 0x001000000300780b */ /* 0x000fe40003f2e200 */
[----:B------:R-:W-:Y:S01]  /*0440*/  LOP3.LUT R11, R10, 0x800fffff, R3, 0xf8, !PT ;  /* 0x800fffff0a0b7812 */ /* 0x000fe200078ef803 */
[----:B------:R-:W-:Y:S02]  /*0450*/  IMAD.MOV.U32 R10, RZ, RZ, R2 ;  /* 0x000000ffff0a7224 */ /* 0x000fe400078e0002 */
[----:B------:R-:W-:-:S08]  /*0460*/  DFMA R14, R12, -R6, 1 ;  /* 0x3ff000000c0e742b */ /* 0x000fd00000000806 */
[----:B------:R-:W-:Y:S01]  /*0470*/  DFMA R12, R12, R14, R12 ;  /* 0x0000000e0c0c722b */ /* 0x000fe2000000000c */
[----:B------:R-:W-:Y:S10]  /*0480*/  @P1 BRA `(.L_x_86) ;  /* 0x0000000000201947 */ /* 0x000ff40003800000 */
[----:B------:R-:W-:-:S04]  /*0490*/  LOP3.LUT R14, R9, 0x7ff00000, RZ, 0xc0, !PT ;  /* 0x7ff00000090e7812 */ /* 0x000fc800078ec0ff */
[----:B------:R-:W-:-:S04]  /*04a0*/  ISETP.GE.U32.AND P1, PT, R17, R14, PT ;  /* 0x0000000e1100720c */ /* 0x000fc80003f26070 */
[----:B------:R-:W-:-:S04]  /*04b0*/  SEL R14, R18, 0x63400000, !P1 ;  /* 0x63400000120e7807 */ /* 0x000fc80004800000 */
[----:B------:R-:W-:-:S04]  /*04c0*/  LOP3.LUT R14, R14, 0x80000000, R3, 0xf8, !PT ;  /* 0x800000000e0e7812 */ /* 0x000fc800078ef803 */
[----:B------:R-:W-:Y:S01]  /*04d0*/  LOP3.LUT R15, R14, 0x100000, RZ, 0xfc, !PT ;  /* 0x001000000e0f7812 */ /* 0x000fe200078efcff */
[----:B------:R-:W-:-:S06]  /*04e0*/  IMAD.MOV.U32 R14, RZ, RZ, RZ ;  /* 0x000000ffff0e7224 */ /* 0x000fcc00078e00ff */
[----:B------:R-:W-:-:S10]  /*04f0*/  DFMA R10, R10, 2, -R14 ;  /* 0x400000000a0a782b */ /* 0x000fd4000000080e */
[----:B------:R-:W-:-:S07]  /*0500*/  LOP3.LUT R19, R11, 0x7ff00000, RZ, 0xc0, !PT ;  /* 0x7ff000000b137812 */ /* 0x000fce00078ec0ff */
.L_x_86:
[----:B------:R-:W-:Y:S01]  /*0510*/  IMAD.MOV.U32 R22, RZ, RZ, R20 ;  /* 0x000000ffff167224 */ /* 0x000fe200078e0014 */
[----:B------:R-:W-:Y:S01]  /*0520*/  @!P0 LOP3.LUT R22, R7, 0x7ff00000, RZ, 0xc0, !PT ;  /* 0x7ff0000007168812 */ /* 0x000fe200078ec0ff */
[----:B------:R-:W-:Y:S01]  /*0530*/  VIADD R23, R19, 0xffffffff ;  /* 0xffffffff13177836 */ /* 0x000fe20000000000 */
[----:B------:R-:W-:Y:S01]  /*0540*/  DMUL R14, R12, R10 ;  /* 0x0000000a0c0e7228 */ /* 0x000fe20000000000 */
[----:B------:R-:W-:Y:S02]  /*0550*/  BSSY.RECONVERGENT B1, `(.L_x_87) ;  /* 0x0000038000017945 */ /* 0x000fe40003800200 */
[----:B------:R-:W-:Y:S01]  /*0560*/  VIADD R24, R22, 0xffffffff ;  /* 0xffffffff16187836 */ /* 0x000fe20000000000 */
[----:B------:R-:W-:-:S04]  /*0570*/  ISETP.GT.U32.AND P0, PT, R23, 0x7feffffe, PT ;  /* 0x7feffffe1700780c */ /* 0x000fc80003f04070 */
[----:B------:R-:W-:Y:S01]  /*0580*/  ISETP.GT.U32.OR P0, PT, R24, 0x7feffffe, P0 ;  /* 0x7feffffe1800780c */ /* 0x000fe20000704470 */
[----:B------:R-:W-:-:S08]  /*0590*/  DFMA R20, R14, -R6, R10 ;  /* 0x800000060e14722b */ /* 0x000fd0000000000a */
[----:B------:R-:W-:-:S04]  /*05a0*/  DFMA R12, R12, R20, R14 ;  /* 0x000000140c0c722b */ /* 0x000fc8000000000e */
[----:B------:R-:W-:Y:S07]  /*05b0*/  @P0 BRA `(.L_x_88) ;  /* 0x00000000006c0947 */ /* 0x000fee0003800000 */
[----:B------:R-:W-:-:S04]  /*05c0*/  LOP3.LUT R14, R9, 0x7ff00000, RZ, 0xc0, !PT ;  /* 0x7ff00000090e7812 */ /* 0x000fc800078ec0ff */
[CC--:B------:R-:W-:Y:S02]  /*05d0*/  VIADDMNMX R2, R17.reuse, -R14.reuse, 0xb9600000, !PT ;  /* 0xb960000011027446 */ /* 0x0c0fe4000780090e */
[----:B------:R-:W-:Y:S02]  /*05e0*/  ISETP.GE.U32.AND P0, PT, R17, R14, PT ;  /* 0x0000000e1100720c */ /* 0x000fe40003f06070 */
[----:B------:R-:W-:Y:S02]  /*05f0*/  VIMNMX R2, PT, PT, R2, 0x46a00000, PT ;  /* 0x46a0000002027848 */ /* 0x000fe40003fe0100 */
[----:B------:R-:W-:-:S05]  /*0600*/  SEL R17, R18, 0x63400000, !P0 ;  /* 0x6340000012117807 */ /* 0x000fca0004000000 */
[----:B------:R-:W-:Y:S02]  /*0610*/  IMAD.IADD R17, R2, 0x1, -R17 ;  /* 0x0000000102117824 */ /* 0x000fe400078e0a11 */
[----:B------:R-:W-:Y:S02]  /*0620*/  IMAD.MOV.U32 R2, RZ, RZ, RZ ;  /* 0x000000ffff027224 */ /* 0x000fe400078e00ff */
        /* <DEDUP_REMOVED lines=11> */
[----:B------:R-:W-:Y:S01]  /*06e0*/  DMUL.RP R2, R12, R2 ;  /* 0x000000020c027228 */ /* 0x000fe20000008000 */
[----:B------:R-:W-:Y:S01]  /*06f0*/  IMAD.MOV.U32 R6, RZ, RZ, RZ ;  /* 0x000000ffff067224 */ /* 0x000fe200078e00ff */
[----:B------:R-:W-:-:S05]  /*0700*/  IADD3 R17, PT, PT, -R17, -0x43300000, RZ ;  /* 0xbcd0000011117810 */ /* 0x000fca0007ffe1ff */
[----:B------:R-:W-:-:S03]  /*0710*/  DFMA R6, R14, -R6, R12 ;  /* 0x800000060e06722b */ /* 0x000fc6000000000c */
[----:B------:R-:W-:-:S07]  /*0720*/  LOP3.LUT R9, R3, R9, RZ, 0x3c, !PT ;  /* 0x0000000903097212 */ /* 0x000fce00078e3cff */
[----:B------:R-:W-:-:S04]  /*0730*/  FSETP.NEU.AND P0, PT, |R7|, R17, PT ;  /* 0x000000110700720b */ /* 0x000fc80003f0d200 */
[----:B------:R-:W-:Y:S02]  /*0740*/  FSEL R14, R2, R14, !P0 ;  /* 0x0000000e020e7208 */ /* 0x000fe40004000000 */
[----:B------:R-:W-:Y:S01]  /*0750*/  FSEL R15, R9, R15, !P0 ;  /* 0x0000000f090f7208 */ /* 0x000fe20004000000 */
[----:B------:R-:W-:Y:S06]  /*0760*/  BRA `(.L_x_89) ;  /* 0x0000000000587947 */ /* 0x000fec0003800000 */
.L_x_88:
[----:B------:R-:W0:Y:S02]  /*0770*/  LDC.64 R6, c[0x0][0x390] ;  /* 0x0000e400ff067b82 */ /* 0x000e240000000a00 */
[----:B0-----:R-:W-:-:S14]  /*0780*/  DSETP.NAN.AND P0, PT, R6, R6, PT ;  /* 0x000000060600722a */ /* 0x001fdc0003f08000 */
[----:B------:R-:W-:Y:S05]  /*0790*/  @P0 BRA `(.L_x_90) ;  /* 0x0000000000440947 */ /* 0x000fea0003800000 */
[----:B------:R-:W-:-:S14]  /*07a0*/  DSETP.NAN.AND P0, PT, R8, R8, PT ;  /* 0x000000080800722a */ /* 0x000fdc0003f08000 */
[----:B------:R-:W-:Y:S05]  /*07b0*/  @P0 BRA `(.L_x_91) ;  /* 0x0000000000300947 */ /* 0x000fea0003800000 */
[----:B------:R-:W-:Y:S01]  /*07c0*/  ISETP.NE.AND P0, PT, R19, R22, PT ;  /* 0x000000161300720c */ /* 0x000fe20003f05270 */
[----:B------:R-:W-:Y:S02]  /*07d0*/  IMAD.MOV.U32 R14, RZ, RZ, 0x0 ;  /* 0x00000000ff0e7424 */ /* 0x000fe400078e00ff */
[----:B------:R-:W-:-:S10]  /*07e0*/  IMAD.MOV.U32 R15, RZ, RZ, -0x80000 ;  /* 0xfff80000ff0f7424 */ /* 0x000fd400078e00ff */
[----:B------:R-:W-:Y:S05]  /*07f0*/  @!P0 BRA `(.L_x_89) ;  /* 0x0000000000348947 */ /* 0x000fea0003800000 */
[----:B------:R-:W-:Y:S02]  /*0800*/  ISETP.NE.AND P0, PT, R19, 0x7ff00000, PT ;  /* 0x7ff000001300780c */ /* 0x000fe40003f05270 */
[----:B------:R-:W-:Y:S02]  /*0810*/  LOP3.LUT R15, R9, 0x80000000, R3, 0x48, !PT ;  /* 0x80000000090f7812 */ /* 0x000fe400078e4803 */
[----:B------:R-:W-:-:S13]  /*0820*/  ISETP.EQ.OR P0, PT, R22, RZ, !P0 ;  /* 0x000000ff1600720c */ /* 0x000fda0004702670 */
[----:B------:R-:W-:Y:S01]  /*0830*/  @P0 LOP3.LUT R2, R15, 0x7ff00000, RZ, 0xfc, !PT ;  /* 0x7ff000000f020812 */ /* 0x000fe200078efcff */
[----:B------:R-:W-:Y:S02]  /*0840*/  @!P0 IMAD.MOV.U32 R14, RZ, RZ, RZ ;  /* 0x000000ffff0e8224 */ /* 0x000fe400078e00ff */
[----:B------:R-:W-:Y:S02]  /*0850*/  @P0 IMAD.MOV.U32 R14, RZ, RZ, RZ ;  /* 0x000000ffff0e0224 */ /* 0x000fe400078e00ff */
[----:B------:R-:W-:Y:S01]  /*0860*/  @P0 IMAD.MOV.U32 R15, RZ, RZ, R2 ;  /* 0x000000ffff0f0224 */ /* 0x000fe200078e0002 */
[----:B------:R-:W-:Y:S06]  /*0870*/  BRA `(.L_x_89) ;  /* 0x0000000000147947 */ /* 0x000fec0003800000 */
.L_x_91:
[----:B------:R-:W-:Y:S01]  /*0880*/  LOP3.LUT R15, R9, 0x80000, RZ, 0xfc, !PT ;  /* 0x00080000090f7812 */ /* 0x000fe200078efcff */
[----:B------:R-:W-:Y:S01]  /*0890*/  IMAD.MOV.U32 R14, RZ, RZ, R8 ;  /* 0x000000ffff0e7224 */ /* 0x000fe200078e0008 */
[----:B------:R-:W-:Y:S06]  /*08a0*/  BRA `(.L_x_89) ;  /* 0x0000000000087947 */ /* 0x000fec0003800000 */
.L_x_90:
[----:B------:R-:W-:Y:S01]  /*08b0*/  LOP3.LUT R15, R3, 0x80000, RZ, 0xfc, !PT ;  /* 0x00080000030f7812 */ /* 0x000fe200078efcff */
[----:B------:R-:W-:-:S07]  /*08c0*/  IMAD.MOV.U32 R14, RZ, RZ, R2 ;  /* 0x000000ffff0e7224 */ /* 0x000fce00078e0002 */
.L_x_89:
[----:B------:R-:W-:Y:S05]  /*08d0*/  BSYNC.RECONVERGENT B1 ;  /* 0x0000000000017941 */ /* 0x000fea0003800200 */
.L_x_87:
[----:B------:R-:W-:Y:S02]  /*08e0*/  IMAD.MOV.U32 R17, RZ, RZ, 0x0 ;  /* 0x00000000ff117424 */ /* 0x000fe400078e00ff */
[----:B------:R-:W-:Y:S02]  /*08f0*/  IMAD.MOV.U32 R2, RZ, RZ, R14 ;  /* 0x000000ffff027224 */ /* 0x000fe400078e000e */
[----:B------:R-:W-:Y:S01]  /*0900*/  IMAD.MOV.U32 R3, RZ, RZ, R15 ;  /* 0x000000ffff037224 */ /* 0x000fe200078e000f */
[----:B------:R-:W-:Y:S06]  /*0910*/  RET.REL.NODEC R16 `(_Z16Update_parts_parP10particle_sidPA2_d) ;  /* 0xfffffff410b87950 */ /* 0x000fec0003c3ffff */
.L_x_92:
        /* <DEDUP_REMOVED lines=14> */
.L_x_150:


//--------------------- .text._Z18Compute_forces_gpuP10particle_siPA2_d --------------------------
	.section	.text._Z18Compute_forces_gpuP10particle_siPA2_d,"ax",@progbits
	.align	128
        .global         _Z18Compute_forces_gpuP10particle_siPA2_d
        .type           _Z18Compute_forces_gpuP10particle_siPA2_d,@function
        .size           _Z18Compute_forces_gpuP10particle_siPA2_d,(.L_x_152 - _Z18Compute_forces_gpuP10particle_siPA2_d)
        .other          _Z18Compute_forces_gpuP10particle_siPA2_d,@"STO_CUDA_ENTRY STV_DEFAULT"
_Z18Compute_forces_gpuP10particle_siPA2_d:
.text._Z18Compute_forces_gpuP10particle_siPA2_d:
[----:B------:R-:W-:Y:S01]  /*0000*/  LDC R1, c[0x0][0x37c] ;  /* 0x0000df00ff017b82 */ /* 0x000fe20000000800 */
[----:B------:R-:W0:Y:S07]  /*0010*/  S2R R3, SR_TID.X ;  /* 0x0000000000037919 */ /* 0x000e2e0000002100 */
[----:B------:R-:W0:Y:S01]  /*0020*/  S2UR UR4, SR_CTAID.X ;  /* 0x00000000000479c3 */ /* 0x000e220000002500 */
[----:B------:R-:W1:Y:S01]  /*0030*/  LDCU.64 UR6, c[0x0][0x358] ;  /* 0x00006b00ff0677ac */ /* 0x000e620008000a00 */
[----:B------:R-:W-:Y:S01]  /*0040*/  BSSY.RECONVERGENT B0, `(.L_x_93) ;  /* 0x000020e000007945 */ /* 0x000fe20003800200 */
[----:B------:R-:W-:-:S02]  /*0050*/  CS2R R26, SRZ ;  /* 0x00000000001a7805 */ /* 0x000fc4000001ff00 */
[----:B------:R-:W-:-:S03]  /*0060*/  CS2R R24, SRZ ;  /* 0x0000000000187805 */ /* 0x000fc6000001ff00 */
[----:B------:R-:W0:Y:S08]  /*0070*/  LDC R2, c[0x0][0x360] ;  /* 0x0000d800ff027b82 */ /* 0x000e300000000800 */
[----:B------:R-:W2:Y:S01]  /*0080*/  LDC R5, c[0x0][0x388] ;  /* 0x0000e200ff057b82 */ /* 0x000ea20000000800 */
[----:B0-----:R-:W-:Y:S01]  /*0090*/  IMAD R2, R2, UR4, R3 ;  /* 0x0000000402027c24 */ /* 0x001fe2000f8e0203 */
[----:B--2---:R-:W-:-:S04]  /*00a0*/  ISETP.GE.AND P0, PT, R5, 0x1, PT ;  /* 0x000000010500780c */ /* 0x004fc80003f06270 */
[----:B------:R-:W-:-:S13]  /*00b0*/  ISETP.GE.OR P0, PT, R2, R5, !P0 ;  /* 0x000000050200720c */ /* 0x000fda0004706670 */
[----:B-1----:R-:W-:Y:S05]  /*00c0*/  @P0 BRA `(.L_x_94) ;  /* 0x0000002000140947 */ /* 0x002fea0003800000 */
[----:B------:R-:W0:Y:S02]  /*00d0*/  LDC.64 R22, c[0x0][0x380] ;  /* 0x0000e000ff167b82 */ /* 0x000e240000000a00 */
[----:B0-----:R-:W-:-:S05]  /*00e0*/  IMAD.WIDE R22, R2, 0x28, R22 ;  /* 0x0000002802167825 */ /* 0x001fca00078e0216 */
[----:B------:R0:W5:Y:S04]  /*00f0*/  LDG.E.64 R20, desc[UR6][R22.64+0x8] ;  /* 0x0000080616147981 */ /* 0x000168000c1e1b00 */
[----:B------:R0:W5:Y:S01]  /*0100*/  LDG.E.64 R18, desc[UR6][R22.64+0x10] ;  /* 0x0000100616127981 */ /* 0x000162000c1e1b00 */
[C---:B------:R-:W-:Y:S01]  /*0110*/  ISETP.GE.U32.AND P0, PT, R5.reuse, 0x4, PT ;  /* 0x000000040500780c */ /* 0x040fe20003f06070 */
[----:B------:R-:W-:Y:S01]  /*0120*/  IMAD.MOV.U32 R0, RZ, RZ, RZ ;  /* 0x000000ffff007224 */ /* 0x000fe200078e00ff */
[----:B------:R-:W-:Y:S02]  /*0130*/  LOP3.LUT R11, R5, 0x3, RZ, 0xc0, !PT ;  /* 0x00000003050b7812 */ /* 0x000fe400078ec0ff */
[----:B------:R-:W-:Y:S02]  /*0140*/  CS2R R24, SRZ ;  /* 0x0000000000187805 */ /* 0x000fe4000001ff00 */
[----:B------:R-:W-:-:S07]  /*0150*/  CS2R R26, SRZ ;  /* 0x00000000001a7805 */ /* 0x000fce000001ff00 */
[----:B0-----:R-:W-:Y:S05]  /*0160*/  @!P0 BRA `(.L_x_95) ;  /* 0x0000001000848947 */ /* 0x001fea0003800000 */
[----:B------:R-:W0:Y:S01]  /*0170*/  LDCU.64 UR4, c[0x0][0x380] ;  /* 0x00007000ff0477ac */ /* 0x000e220008000a00 */
[----:B------:R-:W-:Y:S02]  /*0180*/  LOP3.LUT R0, R5, 0x7ffffffc, RZ, 0xc0, !PT ;  /* 0x7ffffffc05007812 */ /* 0x000fe400078ec0ff */
[----:B------:R-:W-:-:S03]  /*0190*/  CS2R R24, SRZ ;  /* 0x0000000000187805 */ /* 0x000fc6000001ff00 */
[----:B------:R-:W-:Y:S01]  /*01a0*/  IMAD.MOV R13, RZ, RZ, -R0 ;  /* 0x000000ffff0d7224 */ /* 0x000fe200078e0a00 */
[----:B0-----:R-:W-:-:S04]  /*01b0*/  UIADD3 UR4, UP0, UPT, UR4, 0x50, URZ ;  /* 0x0000005004047890 */ /* 0x001fc8000ff1e0ff */
[----:B------:R-:W-:Y:S02]  /*01c0*/  UIADD3.X UR5, UPT, UPT, URZ, UR5, URZ, UP0, !UPT ;  /* 0x00000005ff057290 */ /* 0x000fe400087fe4ff */
[----:B------:R-:W-:-:S04]  /*01d0*/  IMAD.U32 R16, RZ, RZ, UR4 ;  /* 0x00000004ff107e24 */ /* 0x000fc8000f8e00ff */
[----:B------:R-:W-:-:S07]  /*01e0*/  MOV R17, UR5 ;  /* 0x0000000500117c02 */ /* 0x000fce0008000f00 */
.L_x_120:
[----:B------:R-:W2:Y:S04]  /*01f0*/  LDG.E.64 R30, desc[UR6][R16.64+-0x40] ;  /* 0xffffc006101e7981 */ /* 0x000ea8000c1e1b00 */
[----:B------:R-:W3:Y:S01]  /*0200*/  LDG.E.64 R28, desc[UR6][R16.64+-0x48] ;  /* 0xffffb806101c7981 */ /* 0x000ee2000c1e1b00 */
[----:B------:R-:W-:Y:S01]  /*0210*/  VIADD R13, R13, 0x4 ;  /* 0x000000040d0d7836 */ /* 0x000fe20000000000 */
[----:B------:R-:W-:Y:S04]  /*0220*/  BSSY.RECONVERGENT B2, `(.L_x_96) ;  /* 0x0000043000027945 */ /* 0x000fe80003800200 */
[----:B------:R-:W-:Y:S01]  /*0230*/  ISETP.NE.AND P1, PT, R13, RZ, PT ;  /* 0x000000ff0d00720c */ /* 0x000fe20003f25270 */
[----:B--2--5:R-:W-:-:S02]  /*0240*/  DADD R30, R18, -R30 ;  /* 0x00000000121e7229 */ /* 0x024fc4000000081e */
[----:B---3--:R-:W-:-:S06]  /*0250*/  DADD R28, R20, -R28 ;  /* 0x00000000141c7229 */ /* 0x008fcc000000081c */
[----:B------:R-:W-:-:S08]  /*0260*/  DMUL R8, R30, R30 ;  /* 0x0000001e1e087228 */ /* 0x000fd00000000000 */
[----:B------:R-:W-:-:S08]  /*0270*/  DFMA R8, R28, R28, R8 ;  /* 0x0000001c1c08722b */ /* 0x000fd00000000008 */
[----:B------:R-:W-:-:S14]  /*0280*/  DSETP.NEU.AND P0, PT, R8, RZ, PT ;  /* 0x000000ff0800722a */ /* 0x000fdc0003f0d000 */
[----:B------:R-:W-:Y:S05]  /*0290*/  @!P0 BRA `(.L_x_97) ;  /* 0x0000000000ec8947 */ /* 0x000fea0003800000 */
[----:B------:R-:W0:Y:S01]  /*02a0*/  MUFU.RSQ64H R5, R9 ;  /* 0x0000000900057308 */ /* 0x000e220000001c00 */
[----:B------:R-:W-:Y:S01]  /*02b0*/  VIADD R4, R9, 0xfcb00000 ;  /* 0xfcb0000009047836 */ /* 0x000fe20000000000 */
[----:B------:R-:W-:Y:S01]  /*02c0*/  MOV R15, 0x3fd80000 ;  /* 0x3fd80000000f7802 */ /* 0x000fe20000000f00 */
[----:B------:R-:W-:Y:S01]  /*02d0*/  IMAD.MOV.U32 R14, RZ, RZ, 0x0 ;  /* 0x00000000ff0e7424 */ /* 0x000fe200078e00ff */
[----:B------:R-:W-:Y:S02]  /*02e0*/  BSSY.RECONVERGENT B3, `(.L_x_98) ;  /* 0x0000017000037945 */ /* 0x000fe40003800200 */
        /* <DEDUP_REMOVED lines=16> */
[----:B------:R-:W-:Y:S01]  /*03f0*/  MOV R14, 0x430 ;  /* 0x00000430000e7802 */ /* 0x000fe20000000f00 */
[----:B------:R-:W-:Y:S02]  /*0400*/  IMAD.MOV.U32 R6, RZ, RZ, R32 ;  /* 0x000000ffff067224 */ /* 0x000fe400078e0020 */
[----:B------:R-:W-:-:S07]  /*0410*/  IMAD.MOV.U32 R5, RZ, RZ, R33 ;  /* 0x000000ffff057224 */ /* 0x000fce00078e0021 */
[----:B------:R-:W-:Y:S05]  /*0420*/  CALL.REL.NOINC `($__internal_4_$__cuda_sm20_dsqrt_rn_f64_mediumpath_v1) ;  /* 0x0000002000fc7944 */ /* 0x000fea0003c00000 */
[----:B------:R-:W-:Y:S02]  /*0430*/  IMAD.MOV.U32 R34, RZ, RZ, R4 ;  /* 0x000000ffff227224 */ /* 0x000fe400078e0004 */
[----:B------:R-:W-:-:S07]  /*0440*/  IMAD.MOV.U32 R35, RZ, RZ, R3 ;  /* 0x000000ffff237224 */ /* 0x000fce00078e0003 */
.L_x_99:
[----:B------:R-:W-:Y:S05]  /*0450*/  BSYNC.RECONVERGENT B3 ;  /* 0x0000000000037941 */ /* 0x000fea0003800200 */
.L_x_98:
[----:B------:R-:W2:Y:S04]  /*0460*/  LDG.E.64 R6, desc[UR6][R22.64] ;  /* 0x0000000616067981 */ /* 0x000ea8000c1e1b00 */
[----:B------:R-:W3:Y:S01]  /*0470*/  LDG.E.64 R4, desc[UR6][R16.64+-0x50] ;  /* 0xffffb00610047981 */ /* 0x000ee2000c1e1b00 */
[-C--:B------:R-:W-:Y:S01]  /*0480*/  DMUL R8, R34, R34.reuse ;  /* 0x0000002222087228 */ /* 0x080fe20000000000 */
[----:B------:R-:W-:Y:S01]  /*0490*/  IMAD.MOV.U32 R14, RZ, RZ, 0x1 ;  /* 0x00000001ff0e7424 */ /* 0x000fe200078e00ff */
[----:B------:R-:W-:Y:S01]  /*04a0*/  UMOV UR4, 0xd002790d ;  /* 0xd002790d00047882 */ /* 0x000fe20000000000 */
[----:B------:R-:W-:Y:S01]  /*04b0*/  UMOV UR5, 0x3dd257b4 ;  /* 0x3dd257b400057882 */ /* 0x000fe20000000000 */
[----:B------:R-:W-:Y:S04]  /*04c0*/  BSSY.RECONVERGENT B3, `(.L_x_100) ;  /* 0x0000016000037945 */ /* 0x000fe80003800200 */
[----:B------:R-:W-:-:S06]  /*04d0*/  DMUL R8, R8, R34 ;  /* 0x0000002208087228 */ /* 0x000fcc0000000000 */
[----:B------:R-:W0:Y:S02]  /*04e0*/  MUFU.RCP64H R15, R9 ;  /* 0x00000009000f7308 */ /* 0x000e240000001800 */
[----:B0-----:R-:W-:-:S08]  /*04f0*/  DFMA R32, -R8, R14, 1 ;  /* 0x3ff000000820742b */ /* 0x001fd0000000010e */
[----:B------:R-:W-:-:S08]  /*0500*/  DFMA R32, R32, R32, R32 ;  /* 0x000000202020722b */ /* 0x000fd00000000020 */
[----:B------:R-:W-:-:S08]  /*0510*/  DFMA R32, R14, R32, R14 ;  /* 0x000000200e20722b */ /* 0x000fd0000000000e */
[----:B------:R-:W-:-:S08]  /*0520*/  DFMA R14, -R8, R32, 1 ;  /* 0x3ff00000080e742b */ /* 0x000fd00000000120 */
[----:B------:R-:W-:Y:S02]  /*0530*/  DFMA R14, R32, R14, R32 ;  /* 0x0000000e200e722b */ /* 0x000fe40000000020 */
[----:B--2---:R-:W-:-:S08]  /*0540*/  DMUL R6, R6, -UR4 ;  /* 0x8000000406067c28 */ /* 0x004fd00008000000 */
[----:B---3--:R-:W-:-:S08]  /*0550*/  DMUL R34, R6, R4 ;  /* 0x0000000406227228 */ /* 0x008fd00000000000 */
[----:B------:R-:W-:Y:S02]  /*0560*/  DMUL R4, R34, R14 ;  /* 0x0000000e22047228 */ /* 0x000fe40000000000 */
[----:B------:R-:W-:-:S06]  /*0570*/  FSETP.GEU.AND P2, PT, |R35|, 6.5827683646048100446e-37, PT ;  /* 0x036000002300780b */ /* 0x000fcc0003f4e200 */
[----:B------:R-:W-:-:S08]  /*0580*/  DFMA R6, -R8, R4, R34 ;  /* 0x000000040806722b */ /* 0x000fd00000000122 */
[----:B------:R-:W-:-:S10]  /*0590*/  DFMA R4, R14, R6, R4 ;  /* 0x000000060e04722b */ /* 0x000fd40000000004 */
[----:B------:R-:W-:-:S05]  /*05a0*/  FFMA R3, RZ, R9, R5 ;  /* 0x00000009ff037223 */ /* 0x000fca0000000005 */
[----:B------:R-:W-:-:S13]  /*05b0*/  FSETP.GT.AND P0, PT, |R3|, 1.469367938527859385e-39, PT ;  /* 0x001000000300780b */ /* 0x000fda0003f04200 */
[----:B------:R-:W-:Y:S05]  /*05c0*/  @P0 BRA P2, `(.L_x_101) ;  /* 0x0000000000140947 */ /* 0x000fea0001000000 */
[----:B------:R-:W-:Y:S01]  /*05d0*/  MOV R4, R34 ;  /* 0x0000002200047202 */ /* 0x000fe20000000f00 */
[----:B------:R-:W-:Y:S01]  /*05e0*/  IMAD.MOV.U32 R3, RZ, RZ, R35 ;  /* 0x000000ffff037224 */ /* 0x000fe200078e0023 */
[----:B------:R-:W-:-:S07]  /*05f0*/  MOV R6, 0x610 ;  /* 0x0000061000067802 */ /* 0x000fce0000000f00 */
[----:B------:R-:W-:Y:S05]  /*0600*/  CALL.REL.NOINC `($__internal_3_$__cuda_sm20_div_rn_f64_full) ;  /* 0x0000001800f07944 */ /* 0x000fea0003c00000 */
[----:B------:R-:W-:-:S07]  /*0610*/  IMAD.MOV.U32 R5, RZ, RZ, R3 ;  /* 0x000000ffff057224 */ /* 0x000fce00078e0003 */
.L_x_101:
[----:B------:R-:W-:Y:S05]  /*0620*/  BSYNC.RECONVERGENT B3 ;  /* 0x0000000000037941 */ /* 0x000fea0003800200 */
.L_x_100:
[-C--:B------:R-:W-:Y:S02]  /*0630*/  DFMA R26, R28, R4.reuse, R26 ;  /* 0x000000041c1a722b */ /* 0x080fe4000000001a */
[----:B------:R-:W-:-:S11]  /*0640*/  DFMA R24, R30, R4, R24 ;  /* 0x000000041e18722b */ /* 0x000fd60000000018 */
.L_x_97:
[----:B------:R-:W-:Y:S05]  /*0650*/  BSYNC.RECONVERGENT B2 ;  /* 0x0000000000027941 */ /* 0x000fea0003800200 */
.L_x_96:
[----:B------:R-:W2:Y:S04]  /*0660*/  LDG.E.64 R30, desc[UR6][R16.64+-0x18] ;  /* 0xffffe806101e7981 */ /* 0x000ea8000c1e1b00 */
[----:B------:R-:W3:Y:S01]  /*0670*/  LDG.E.64 R28, desc[UR6][R16.64+-0x20] ;  /* 0xffffe006101c7981 */ /* 0x000ee2000c1e1b00 */
[----:B------:R-:W-:Y:S01]  /*0680*/  BSSY.RECONVERGENT B2, `(.L_x_102) ;  /* 0x0000042000027945 */ /* 0x000fe20003800200 */
[----:B--2---:R-:W-:Y:S02]  /*0690*/  DADD R30, R18, -R30 ;  /* 0x00000000121e7229 */ /* 0x004fe4000000081e */
        /* <DEDUP_REMOVED lines=29> */
[----:B------:R-:W-:Y:S05]  /*0870*/  CALL.REL.NOINC `($__internal_4_$__cuda_sm20_dsqrt_rn_f64_mediumpath_v1) ;  /* 0x0000001c00e87944 */ /* 0x000fea0003c00000 */
[----:B------:R-:W-:Y:S02]  /*0880*/  IMAD.MOV.U32 R34, RZ, RZ, R4 ;  /* 0x000000ffff227224 */ /* 0x000fe400078e0004 */
[----:B------:R-:W-:-:S07]  /*0890*/  IMAD.MOV.U32 R35, RZ, RZ, R3 ;  /* 0x000000ffff237224 */ /* 0x000fce00078e0003 */
.L_x_105:
[----:B------:R-:W-:Y:S05]  /*08a0*/  BSYNC.RECONVERGENT B3 ;  /* 0x0000000000037941 */ /* 0x000fea0003800200 */
.L_x_104:
[----:B------:R-:W2:Y:S04]  /*08b0*/  LDG.E.64 R6, desc[UR6][R22.64] ;  /* 0x0000000616067981 */ /* 0x000ea8000c1e1b00 */
[----:B------:R-:W3:Y:S01]  /*08c0*/  LDG.E.64 R4, desc[UR6][R16.64+-0x28] ;  /* 0xffffd80610047981 */ /* 0x000ee2000c1e1b00 */
[-C--:B------:R-:W-:Y:S01]  /*08d0*/  DMUL R8, R34, R34.reuse ;  /* 0x0000002222087228 */ /* 0x080fe20000000000 */
[----:B------:R-:W-:Y:S01]  /*08e0*/  MOV R14, 0x1 ;  /* 0x00000001000e7802 */ /* 0x000fe20000000f00 */
        /* <DEDUP_REMOVED lines=19> */
[----:B------:R-:W-:Y:S01]  /*0a20*/  IMAD.MOV.U32 R4, RZ, RZ, R34 ;  /* 0x000000ffff047224 */ /* 0x000fe200078e0022 */
[----:B------:R-:W-:Y:S01]  /*0a30*/  MOV R6, 0xa60 ;  /* 0x00000a6000067802 */ /* 0x000fe20000000f00 */
[----:B------:R-:W-:-:S07]  /*0a40*/  IMAD.MOV.U32 R3, RZ, RZ, R35 ;  /* 0x000000ffff037224 */ /* 0x000fce00078e0023 */
[----:B------:R-:W-:Y:S05]  /*0a50*/  CALL.REL.NOINC `($__internal_3_$__cuda_sm20_div_rn_f64_full) ;  /* 0x0000001400dc7944 */ /* 0x000fea0003c00000 */
[----:B------:R-:W-:-:S07]  /*0a60*/  IMAD.MOV.U32 R5, RZ, RZ, R3 ;  /* 0x000000ffff057224 */ /* 0x000fce00078e0003 */
.L_x_107:
[----:B------:R-:W-:Y:S05]  /*0a70*/  BSYNC.RECONVERGENT B3 ;  /* 0x0000000000037941 */ /* 0x000fea0003800200 */
.L_x_106:
[-C--:B------:R-:W-:Y:S02]  /*0a80*/  DFMA R26, R28, R4.reuse, R26 ;  /* 0x000000041c1a722b */ /* 0x080fe4000000001a */
[----:B------:R-:W-:-:S11]  /*0a90*/  DFMA R24, R30, R4, R24 ;  /* 0x000000041e18722b */ /* 0x000fd60000000018 */
.L_x_103:
[----:B------:R-:W-:Y:S05]  /*0aa0*/  BSYNC.RECONVERGENT B2 ;  /* 0x0000000000027941 */ /* 0x000fea0003800200 */
.L_x_102:
        /* <DEDUP_REMOVED lines=10> */
[----:B------:R-:W-:Y:S01]  /*0b50*/  IADD3 R4, PT, PT, R9, -0x3500000, RZ ;  /* 0xfcb0000009047810 */ /* 0x000fe20007ffe0ff */
[----:B------:R-:W-:Y:S01]  /*0b60*/  IMAD.MOV.U32 R14, RZ, RZ, 0x0 ;  /* 0x00000000ff0e7424 */ /* 0x000fe200078e00ff */
[----:B------:R-:W-:Y:S01]  /*0b70*/  BSSY.RECONVERGENT B3, `(.L_x_110) ;  /* 0x0000018000037945 */ /* 0x000fe20003800200 */
[----:B------:R-:W-:Y:S01]  /*0b80*/  IMAD.MOV.U32 R15, RZ, RZ, 0x3fd80000 ;  /* 0x3fd80000ff0f7424 */ /* 0x000fe200078e00ff */
        /* <DEDUP_REMOVED lines=14> */
[----:B------:R-:W-:Y:S01]  /*0c70*/  IMAD.MOV.U32 R8, RZ, RZ, R6 ;  /* 0x000000ffff087224 */ /* 0x000fe200078e0006 */
[----:B------:R-:W-:Y:S01]  /*0c80*/  MOV R6, R32 ;  /* 0x0000002000067202 */ /* 0x000fe20000000f00 */
[----:B------:R-:W-:Y:S02]  /*0c90*/  IMAD.MOV.U32 R12, RZ, RZ, R36 ;  /* 0x000000ffff0c7224 */ /* 0x000fe400078e0024 */
[----:B------:R-:W-:Y:S02]  /*0ca0*/  IMAD.MOV.U32 R5, RZ, RZ, R33 ;  /* 0x000000ffff057224 */ /* 0x000fe400078e0021 */
[----:B------:R-:W-:-:S07]  /*0cb0*/  IMAD.MOV.U32 R3, RZ, RZ, R15 ;  /* 0x000000ffff037224 */ /* 0x000fce00078e000f */
[----:B------:R-:W-:Y:S05]  /*0cc0*/  CALL.REL.NOINC `($__internal_4_$__cuda_sm20_dsqrt_rn_f64_mediumpath_v1) ;  /* 0x0000001800d47944 */ /* 0x000fea0003c00000 */
[----:B------:R-:W-:Y:S01]  /*0cd0*/  IMAD.MOV.U32 R34, RZ, RZ, R4 ;  /* 0x000000ffff227224 */ /* 0x000fe200078e0004 */
[----:B------:R-:W-:-:S07]  /*0ce0*/  MOV R35, R3 ;  /* 0x0000000300237202 */ /* 0x000fce0000000f00 */
.L_x_111:
[----:B------:R-:W-:Y:S05]  /*0cf0*/  BSYNC.RECONVERGENT B3 ;  /* 0x0000000000037941 */ /* 0x000fea0003800200 */
.L_x_110:
        /* <DEDUP_REMOVED lines=27> */
[----:B------:R-:W-:-:S07]  /*0eb0*/  MOV R5, R3 ;  /* 0x0000000300057202 */ /* 0x000fce0000000f00 */
.L_x_113:
[----:B------:R-:W-:Y:S05]  /*0ec0*/  BSYNC.RECONVERGENT B3 ;  /* 0x0000000000037941 */ /* 0x000fea0003800200 */
.L_x_112:
[-C--:B------:R-:W-:Y:S02]  /*0ed0*/  DFMA R26, R28, R4.reuse, R26 ;  /* 0x000000041c1a722b */ /* 0x080fe4000000001a */
[----:B------:R-:W-:-:S11]  /*0ee0*/  DFMA R24, R30, R4, R24 ;  /* 0x000000041e18722b */ /* 0x000fd60000000018 */
.L_x_109:
[----:B------:R-:W-:Y:S05]  /*0ef0*/  BSYNC.RECONVERGENT B2 ;  /* 0x0000000000027941 */ /* 0x000fea0003800200 */
.L_x_108:
        /* <DEDUP_REMOVED lines=11> */
[----:B------:R-:W-:Y:S01]  /*0fb0*/  BSSY.RECONVERGENT B3, `(.L_x_116) ;  /* 0x0000019000037945 */ /* 0x000fe20003800200 */
[----:B------:R-:W-:Y:S02]  /*0fc0*/  IMAD.MOV.U32 R14, RZ, RZ, 0x0 ;  /* 0x00000000ff0e7424 */ /* 0x000fe400078e00ff */
[----:B------:R-:W-:Y:S01]  /*0fd0*/  IMAD.MOV.U32 R15, RZ, RZ, 0x3fd80000 ;  /* 0x3fd80000ff0f7424 */ /* 0x000fe200078e00ff */
        /* <DEDUP_REMOVED lines=16> */
[----:B------:R-:W-:Y:S02]  /*10e0*/  IMAD.MOV.U32 R6, RZ, RZ, R32 ;  /* 0x000000ffff067224 */ /* 0x000fe400078e0020 */
[----:B------:R-:W-:Y:S02]  /*10f0*/  IMAD.MOV.U32 R5, RZ, RZ, R33 ;  /* 0x000000ffff057224 */ /* 0x000fe400078e0021 */
[----:B------:R-:W-:-:S07]  /*1100*/  IMAD.MOV.U32 R3, RZ, RZ, R15 ;  /* 0x000000ffff037224 */ /* 0x000fce00078e000f */
[----:B------:R-:W-:Y:S05]  /*1110*/  CALL.REL.NOINC `($__internal_4_$__cuda_sm20_dsqrt_rn_f64_mediumpath_v1) ;  /* 0x0000001400c07944 */ /* 0x000fea0003c00000 */
[----:B------:R-:W-:Y:S01]  /*1120*/  MOV R34, R4 ;  /* 0x0000000400227202 */ /* 0x000fe20000000f00 */
[----:B------:R-:W-:-:S07]  /*1130*/  IMAD.MOV.U32 R35, RZ, RZ, R3 ;  /* 0x000000ffff237224 */ /* 0x000fce00078e0003 */
.L_x_117:
[----:B------:R-:W-:Y:S05]  /*1140*/  BSYNC.RECONVERGENT B3 ;  /* 0x0000000000037941 */ /* 0x000fea0003800200 */
.L_x_116:
        /* <DEDUP_REMOVED lines=24> */
[----:B------:R-:W-:Y:S02]  /*12d0*/  MOV R3, R35 ;  /* 0x0000002300037202 */ /* 0x000fe40000000f00 */
[----:B------:R-:W-:-:S07]  /*12e0*/  MOV R6, 0x1300 ;  /* 0x0000130000067802 */ /* 0x000fce0000000f00 */
[----:B------:R-:W-:Y:S05]  /*12f0*/  CALL.REL.NOINC `($__internal_3_$__cuda_sm20_div_rn_f64_full) ;  /* 0x0000000c00b47944 */ /* 0x000fea0003c00000 */
[----:B------:R-:W-:-:S07]  /*1300*/  IMAD.MOV.U32 R5, RZ, RZ, R3 ;  /* 0x000000ffff057224 */ /* 0x000fce00078e0003 */
.L_x_119:
[----:B------:R-:W-:Y:S05]  /*1310*/  BSYNC.RECONVERGENT B3 ;  /* 0x0000000000037941 */ /* 0x000fea0003800200 */
.L_x_118:
[-C--:B------:R-:W-:Y:S02]  /*1320*/  DFMA R26, R28, R4.reuse, R26 ;  /* 0x000000041c1a722b */ /* 0x080fe4000000001a */
[----:B------:R-:W-:-:S11]  /*1330*/  DFMA R24, R30, R4, R24 ;  /* 0x000000041e18722b */ /* 0x000fd60000000018 */
.L_x_115:
[----:B------:R-:W-:Y:S05]  /*1340*/  BSYNC.RECONVERGENT B2 ;  /* 0x0000000000027941 */ /* 0x000fea0003800200 */
.L_x_114:
[----:B------:R-:W-:-:S05]  /*1350*/  IADD3 R16, P0, PT, R16, 0xa0, RZ ;  /* 0x000000a010107810 */ /* 0x000fca0007f1e0ff */
[----:B------:R-:W-:Y:S01]  /*1360*/  IMAD.X R17, RZ, RZ, R17, P0 ;  /* 0x000000ffff117224 */ /* 0x000fe200000e0611 */
[----:B------:R-:W-:Y:S07]  /*1370*/  @P1 BRA `(.L_x_120) ;  /* 0xffffffec009c1947 */ /* 0x000fee000383ffff */
.L_x_95:
[----:B------:R-:W-:-:S13]  /*1380*/  ISETP.NE.AND P0, PT, R11, RZ, PT ;  /* 0x000000ff0b00720c */ /* 0x000fda0003f05270 */
[----:B------:R-:W-:Y:S05]  /*1390*/  @!P0 BRA `(.L_x_94) ;  /* 0x0000000c00608947 */ /* 0x000fea0003800000 */
[----:B------:R-:W-:-:S13]  /*13a0*/  ISETP.NE.AND P0, PT, R11, 0x1, PT ;  /* 0x000000010b00780c */ /* 0x000fda0003f05270 */
[----:B------:R-:W-:Y:S05]  /*13b0*/  @!P0 BRA `(.L_x_121) ;  /* 0x0000000800348947 */ /* 0x000fea0003800000 */
[----:B------:R-:W0:Y:S02]  /*13c0*/  LDC.64 R16, c[0x0][0x380] ;  /* 0x0000e000ff107b82 */ /* 0x000e240000000a00 */
[----:B0-----:R-:W-:-:S05]  /*13d0*/  IMAD.WIDE.U32 R16, R0, 0x28, R16 ;  /* 0x0000002800107825 */ /* 0x001fca00078e0010 */
[----:B------:R-:W2:Y:S04]  /*13e0*/  LDG.E.64 R28, desc[UR6][R16.64+0x10] ;  /* 0x00001006101c7981 */ /* 0x000ea8000c1e1b00 */
[----:B------:R-:W3:Y:S01]  /*13f0*/  LDG.E.64 R30, desc[UR6][R16.64+0x8] ;  /* 0x00000806101e7981 */ /* 0x000ee2000c1e1b00 */
[----:B------:R-:W-:Y:S01]  /*1400*/  BSSY.RECONVERGENT B2, `(.L_x_122) ;  /* 0x0000042000027945 */ /* 0x000fe20003800200 */
[----:B--2--5:R-:W-:Y:S02]  /*1410*/  DADD R28, R18, -R28 ;  /* 0x00000000121c7229 */ /* 0x024fe4000000081c */
        /* <DEDUP_REMOVED lines=32> */
.L_x_125:
[----:B------:R-:W-:Y:S05]  /*1620*/  BSYNC.RECONVERGENT B3 ;  /* 0x0000000000037941 */ /* 0x000fea0003800200 */
.L_x_124:
[----:B------:R-:W2:Y:S04]  /*1630*/  LDG.E.64 R4, desc[UR6][R22.64] ;  /* 0x0000000616047981 */ /* 0x000ea8000c1e1b00 */
[----:B------:R-:W3:Y:S01]  /*1640*/  LDG.E.64 R10, desc[UR6][R16.64] ;  /* 0x00000006100a7981 */ /* 0x000ee2000c1e1b00 */
[-C--:B------:R-:W-:Y:S01]  /*1650*/  DMUL R8, R6, R6.reuse ;  /* 0x0000000606087228 */ /* 0x080fe20000000000 */
[----:B------:R-:W-:Y:S01]  /*1660*/  UMOV UR4, 0xd002790d ;  /* 0xd002790d00047882 */ /* 0x000fe20000000000 */
[----:B------:R-:W-:Y:S01]  /*1670*/  UMOV UR5, 0x3dd257b4 ;  /* 0x3dd257b400057882 */ /* 0x000fe20000000000 */
[----:B------:R-:W-:Y:S05]  /*1680*/  BSSY.RECONVERGENT B3, `(.L_x_126) ;  /* 0x0000017000037945 */ /* 0x000fea0003800200 */
[----:B------:R-:W-:Y:S01]  /*1690*/  DMUL R8, R8, R6 ;  /* 0x0000000608087228 */ /* 0x000fe20000000000 */
[----:B------:R-:W-:-:S05]  /*16a0*/  MOV R6, 0x1 ;  /* 0x0000000100067802 */ /* 0x000fca0000000f00 */
        /* <DEDUP_REMOVED lines=20> */
.L_x_127:
[----:B------:R-:W-:Y:S05]  /*17f0*/  BSYNC.RECONVERGENT B3 ;  /* 0x0000000000037941 */ /* 0x000fea0003800200 */
.L_x_126:
[-C--:B------:R-:W-:Y:S02]  /*1800*/  DFMA R26, R30, R4.reuse, R26 ;  /* 0x000000041e1a722b */ /* 0x080fe4000000001a */
[----:B------:R-:W-:-:S11]  /*1810*/  DFMA R24, R28, R4, R24 ;  /* 0x000000041c18722b */ /* 0x000fd60000000018 */
.L_x_123:
[----:B------:R-:W-:Y:S05]  /*1820*/  BSYNC.RECONVERGENT B2 ;  /* 0x0000000000027941 */ /* 0x000fea0003800200 */
.L_x_122:
        /* <DEDUP_REMOVED lines=34> */
[----:B------:R-:W-:Y:S01]  /*1a50*/  IMAD.MOV.U32 R6, RZ, RZ, R4 ;  /* 0x000000ffff067224 */ /* 0x000fe200078e0004 */
[----:B------:R-:W-:-:S07]  /*1a60*/  MOV R7, R3 ;  /* 0x0000000300077202 */ /* 0x000fce0000000f00 */
.L_x_131:
[----:B------:R-:W-:Y:S05]  /*1a70*/  BSYNC.RECONVERGENT B3 ;  /* 0x0000000000037941 */ /* 0x000fea0003800200 */
.L_x_130:
[----:B------:R-:W2:Y:S04]  /*1a80*/  LDG.E.64 R4, desc[UR6][R22.64] ;  /* 0x0000000616047981 */ /* 0x000ea8000c1e1b00 */
[----:B------:R-:W3:Y:S01]  /*1a90*/  LDG.E.64 R16, desc[UR6][R16.64+0x28] ;  /* 0x0000280610107981 */ /* 0x000ee2000c1e1b00 */
[-C--:B------:R-:W-:Y:S01]  /*1aa0*/  DMUL R8, R6, R6.reuse ;  /* 0x0000000606087228 */ /* 0x080fe20000000000 */
[----:B------:R-:W-:Y:S01]  /*1ab0*/  UMOV UR4, 0xd002790d ;  /* 0xd002790d00047882 */ /* 0x000fe20000000000 */
[----:B------:R-:W-:Y:S01]  /*1ac0*/  UMOV UR5, 0x3dd257b4 ;  /* 0x3dd257b400057882 */ /* 0x000fe20000000000 */
[----:B------:R-:W-:Y:S05]  /*1ad0*/  BSSY.RECONVERGENT B3, `(.L_x_132) ;  /* 0x0000017000037945 */ /* 0x000fea0003800200 */
[----:B------:R-:W-:Y:S01]  /*1ae0*/  DMUL R8, R8, R6 ;  /* 0x0000000608087228 */ /* 0x000fe20000000000 */
[----:B------:R-:W-:-:S05]  /*1af0*/  IMAD.MOV.U32 R6, RZ, RZ, 0x1 ;  /* 0x00000001ff067424 */ /* 0x000fca00078e00ff */
        /* <DEDUP_REMOVED lines=20> */
.L_x_133:
[----:B------:R-:W-:Y:S05]  /*1c40*/  BSYNC.RECONVERGENT B3 ;  /* 0x0000000000037941 */ /* 0x000fea0003800200 */
.L_x_132:
[-C--:B------:R-:W-:Y:S02]  /*1c50*/  DFMA R26, R30, R4.reuse, R26 ;  /* 0x000000041e1a722b */ /* 0x080fe4000000001a */
[----:B------:R-:W-:-:S11]  /*1c60*/  DFMA R24, R28, R4, R24 ;  /* 0x000000041c18722b */ /* 0x000fd60000000018 */
.L_x_129:
[----:B------:R-:W-:Y:S05]  /*1c70*/  BSYNC.RECONVERGENT B2 ;  /* 0x0000000000027941 */ /* 0x000fea0003800200 */
.L_x_128:
[----:B------:R-:W-:-:S07]  /*1c80*/  VIADD R0, R0, 0x2 ;  /* 0x0000000200007836 */ /* 0x000fce0000000000 */
.L_x_121:
[----:B------:R-:W0:Y:S02]  /*1c90*/  LDCU UR4, c[0x0][0x388] ;  /* 0x00007100ff0477ac */ /* 0x000e240008000800 */
[----:B0-----:R-:W-:-:S04]  /*1ca0*/  ULOP3.LUT UR4, UR4, 0x1, URZ, 0xc0, !UPT ;  /* 0x0000000104047892 */ /* 0x001fc8000f8ec0ff */
[----:B------:R-:W-:-:S09]  /*1cb0*/  UISETP.NE.U32.AND UP0, UPT, UR4, 0x1, UPT ;  /* 0x000000010400788c */ /* 0x000fd2000bf05070 */
[----:B------:R-:W-:Y:S05]  /*1cc0*/  BRA.U UP0, `(.L_x_94) ;  /* 0x0000000500147547 */ /* 0x000fea000b800000 */
[----:B------:R-:W0:Y:S02]  /*1cd0*/  LDC.64 R16, c[0x0][0x380] ;  /* 0x0000e000ff107b82 */ /* 0x000e240000000a00 */
[----:B0-----:R-:W-:-:S05]  /*1ce0*/  IMAD.WIDE.U32 R16, R0, 0x28, R16 ;  /* 0x0000002800107825 */ /* 0x001fca00078e0010 */
[----:B------:R-:W2:Y:S04]  /*1cf0*/  LDG.E.64 R6, desc[UR6][R16.64+0x10] ;  /* 0x0000100610067981 */ /* 0x000ea8000c1e1b00 */
[----:B------:R-:W3:Y:S01]  /*1d00*/  LDG.E.64 R4, desc[UR6][R16.64+0x8] ;  /* 0x0000080610047981 */ /* 0x000ee2000c1e1b00 */
        /* <DEDUP_REMOVED lines=33> */
.L_x_135:
[----:B------:R-:W-:Y:S05]  /*1f20*/  BSYNC.RECONVERGENT B2 ;  /* 0x0000000000027941 */ /* 0x000fea0003800200 */
.L_x_134:
        /* <DEDUP_REMOVED lines=28> */
.L_x_137:
[----:B------:R-:W-:Y:S05]  /*20f0*/  BSYNC.RECONVERGENT B2 ;  /* 0x0000000000027941 */ /* 0x000fea0003800200 */
.L_x_136:
[-C--:B------:R-:W-:Y:S02]  /*2100*/  DFMA R26, R20, R4.reuse, R26 ;  /* 0x00000004141a722b */ /* 0x080fe4000000001a */
[----:B------:R-:W-:-:S11]  /*2110*/  DFMA R24, R18, R4, R24 ;  /* 0x000000041218722b */ /* 0x000fd60000000018 */
.L_x_94:
[----:B------:R-:W-:Y:S05]  /*2120*/  BSYNC.RECONVERGENT B0 ;  /* 0x0000000000007941 */ /* 0x000fea0003800200 */
.L_x_93:
[----:B------:R-:W0:Y:S02]  /*2130*/  LDC.64 R4, c[0x0][0x390] ;  /* 0x0000e400ff047b82 */ /* 0x000e240000000a00 */
[----:B0-----:R-:W-:-:S06]  /*2140*/  IMAD.WIDE R2, R2, 0x10, R4 ;  /* 0x0000001002027825 */ /* 0x001fcc00078e0204 */
[----:B------:R-:W-:Y:S06]  /*2150*/  BAR.SYNC.DEFER_BLOCKING 0x0 ;  /* 0x0000000000007b1d */ /* 0x000fec0000010000 */
[----:B------:R-:W2:Y:S04]  /*2160*/  LDG.E.64 R4, desc[UR6][R2.64] ;  /* 0x0000000602047981 */ /* 0x000ea8000c1e1b00 */
[----:B------:R-:W3:Y:S01]  /*2170*/  LDG.E.64 R6, desc[UR6][R2.64+0x8] ;  /* 0x0000080602067981 */ /* 0x000ee2000c1e1b00 */
[----:B--2---:R-:W-:-:S02]  /*2180*/  DADD R4, R4, R26 ;  /* 0x0000000004047229 */ /* 0x004fc4000000001a */
[----:B---3--:R-:W-:-:S05]  /*2190*/  DADD R6, R6, R24 ;  /* 0x0000000006067229 */ /* 0x008fca0000000018 */
[----:B------:R-:W-:Y:S04]  /*21a0*/  STG.E.64 desc[UR6][R2.64], R4 ;  /* 0x0000000402007986 */ /* 0x000fe8000c101b06 */
[----:B------:R-:W-:Y:S01]  /*21b0*/  STG.E.64 desc[UR6][R2.64+0x8], R6 ;  /* 0x0000080602007986 */ /* 0x000fe2000c101b06 */
[----:B------:R-:W-:Y:S05]  /*21c0*/  EXIT ;  /* 0x000000000000794d */ /* 0x000fea0003800000 */
        .weak           $__internal_3_$__cuda_sm20_div_rn_f64_full
        .type           $__internal_3_$__cuda_sm20_div_rn_f64_full,@function
        .size           $__internal_3_$__cuda_sm20_div_rn_f64_full,($__internal_4_$__cuda_sm20_dsqrt_rn_f64_mediumpath_v1 - $__internal_3_$__cuda_sm20_div_rn_f64_full)
$__internal_3_$__cuda_sm20_div_rn_f64_full:
[----:B------:R-:W-:Y:S01]  /*21d0*/  IMAD.MOV.U32 R35, RZ, RZ, R3 ;  /* 0x000000ffff237224 */ /* 0x000fe200078e0003 */
[C---:B------:R-:W-:Y:S01]  /*21e0*/  FSETP.GEU.AND P0, PT, |R9|.reuse, 1.469367938527859385e-39, PT ;  /* 0x001000000900780b */ /* 0x040fe20003f0e200 */
[----:B------:R-:W-:Y:S01]  /*21f0*/  IMAD.MOV.U32 R15, RZ, RZ, R9 ;  /* 0x000000ffff0f7224 */ /* 0x000fe200078e0009 */
[----:B------:R-:W-:Y:S01]  /*2200*/  LOP3.LUT R3, R9, 0x800fffff, RZ, 0xc0, !PT ;  /* 0x800fffff09037812 */ /* 0x000fe200078ec0ff */
[----:B------:R-:W-:Y:S01]  /*2210*/  IMAD.MOV.U32 R34, RZ, RZ, R4 ;  /* 0x000000ffff227224 */ /* 0x000fe200078e0004 */
[----:B------:R-:W-:Y:S01]  /*2220*/  FSETP.GEU.AND P3, PT, |R35|, 1.469367938527859385e-39, PT ;  /* 0x001000002300780b */ /* 0x000fe20003f6e200 */
[----:B------:R-:W-:Y:S01]  /*2230*/  IMAD.MOV.U32 R32, RZ, RZ, R8 ;  /* 0x000000ffff207224 */ /* 0x000fe200078e0008 */
[----:B------:R-:W-:Y:S01]  /*2240*/  MOV R14, R8 ;  /* 0x00000008000e7202 */ /* 0x000fe20000000f00 */
[----:B------:R-:W-:Y:S01]  /*2250*/  IMAD.MOV.U32 R38, RZ, RZ, R34 ;  /* 0x000000ffff267224 */ /* 0x000fe200078e0022 */
[----:B------:R-:W-:Y:S01]  /*2260*/  LOP3.LUT R33, R3, 0x3ff00000, RZ, 0xfc, !PT ;  /* 0x3ff0000003217812 */ /* 0x000fe200078efcff */
[----:B------:R-:W-:Y:S01]  /*2270*/  BSSY.RECONVERGENT B1, `(.L_x_138) ;  /* 0x0000056000017945 */ /* 0x000fe20003800200 */
[----:B------:R-:W-:-:S02]  /*2280*/  LOP3.LUT R4, R35, 0x7ff00000, RZ, 0xc0, !PT ;  /* 0x7ff0000023047812 */ /* 0x000fc400078ec0ff */
[----:B------:R-:W-:Y:S01]  /*2290*/  LOP3.LUT R5, R9, 0x7ff00000, RZ, 0xc0, !PT ;  /* 0x7ff0000009057812 */ /* 0x000fe200078ec0ff */
[----:B------:R-:W-:-:S03]  /*22a0*/  @!P0 DMUL R32, R14, 8.98846567431157953865e+307 ;  /* 0x7fe000000e208828 */ /* 0x000fc60000000000 */
[C---:B------:R-:W-:Y:S01]  /*22b0*/  ISETP.GE.U32.AND P2, PT, R4.reuse, R5, PT ;  /* 0x000000050400720c */ /* 0x040fe20003f46070 */
[----:B------:R-:W-:Y:S01]  /*22c0*/  @!P3 IMAD.MOV.U32 R36, RZ, RZ, RZ ;  /* 0x000000ffff24b224 */ /* 0x000fe200078e00ff */
[----:B------:R-:W-:Y:S01]  /*22d0*/  @!P3 LOP3.LUT R3, R15, 0x7ff00000, RZ, 0xc0, !PT ;  /* 0x7ff000000f03b812 */ /* 0x000fe200078ec0ff */
[----:B------:R-:W0:Y:S03]  /*22e0*/  MUFU.RCP64H R9, R33 ;  /* 0x0000002100097308 */ /* 0x000e260000001800 */
[----:B------:R-:W-:Y:S02]  /*22f0*/  @!P3 ISETP.GE.U32.AND P4, PT, R4, R3, PT ;  /* 0x000000030400b20c */ /* 0x000fe40003f86070 */
[----:B------:R-:W-:Y:S02]  /*2300*/  MOV R3, 0x1ca00000 ;  /* 0x1ca0000000037802 */ /* 0x000fe40000000f00 */
[----:B------:R-:W-:-:S02]  /*2310*/  @!P0 LOP3.LUT R5, R33, 0x7ff00000, RZ, 0xc0, !PT ;  /* 0x7ff0000021058812 */ /* 0x000fc400078ec0ff */
[C---:B------:R-:W-:Y:S02]  /*2320*/  @!P3 SEL R7, R3.reuse, 0x63400000, !P4 ;  /* 0x634000000307b807 */ /* 0x040fe40006000000 */
[----:B------:R-:W-:Y:S02]  /*2330*/  SEL R8, R3, 0x63400000, !P2 ;  /* 0x6340000003087807 */ /* 0x000fe40005000000 */
[--C-:B------:R-:W-:Y:S02]  /*2340*/  @!P3 LOP3.LUT R7, R7, 0x80000000, R35.reuse, 0xf8, !PT ;  /* 0x800000000707b812 */ /* 0x100fe400078ef823 */
[----:B------:R-:W-:Y:S02]  /*2350*/  LOP3.LUT R39, R8, 0x800fffff, R35, 0xf8, !PT ;  /* 0x800fffff08277812 */ /* 0x000fe400078ef823 */
[----:B------:R-:W-:Y:S01]  /*2360*/  @!P3 LOP3.LUT R37, R7, 0x100000, RZ, 0xfc, !PT ;  /* 0x001000000725b812 */ /* 0x000fe200078efcff */
[----:B------:R-:W-:Y:S01]  /*2370*/  IMAD.MOV.U32 R7, RZ, RZ, R4 ;  /* 0x000000ffff077224 */ /* 0x000fe200078e0004 */
        /* <DEDUP_REMOVED lines=45> */
.L_x_139:
        /* <DEDUP_REMOVED lines=8> */
[----:B------:R-:W-:Y:S02]  /*26d0*/  ISETP.NE.AND P0, PT, R7, 0x7ff00000, PT ;  /* 0x7ff000000700780c */ /* 0x000fe40003f05270 */
[----:B------:R-:W-:Y:S02]  /*26e0*/  LOP3.LUT R3, R35, 0x80000000, R15, 0x48, !PT ;  /* 0x8000000023037812 */ /* 0x000fe400078e480f */
[----:B------:R-:W-:-:S13]  /*26f0*/  ISETP.EQ.OR P0, PT, R5, RZ, !P0 ;  /* 0x000000ff0500720c */ /* 0x000fda0004702670 */
[----:B------:R-:W-:Y:S01]  /*2700*/  @P0 LOP3.LUT R4, R3, 0x7ff00000, RZ, 0xfc, !PT ;  /* 0x7ff0000003040812 */ /* 0x000fe200078efcff */
[----:B------:R-:W-:Y:S01]  /*2710*/  @!P0 IMAD.MOV.U32 R8, RZ, RZ, RZ ;  /* 0x000000ffff088224 */ /* 0x000fe200078e00ff */
[----:B------:R-:W-:Y:S01]  /*2720*/  @!P0 MOV R9, R3 ;  /* 0x0000000300098202 */ /* 0x000fe20000000f00 */
[----:B------:R-:W-:Y:S02]  /*2730*/  @P0 IMAD.MOV.U32 R8, RZ, RZ, RZ ;  /* 0x000000ffff080224 */ /* 0x000fe400078e00ff */
[----:B------:R-:W-:Y:S01]  /*2740*/  @P0 IMAD.MOV.U32 R9, RZ, RZ, R4 ;  /* 0x000000ffff090224 */ /* 0x000fe200078e0004 */
[----:B------:R-:W-:Y:S06]  /*2750*/  BRA `(.L_x_140) ;  /* 0x00000000001c7947 */ /* 0x000fec0003800000 */
.L_x_142:
[----:B------:R-:W-:Y:S02]  /*2760*/  LOP3.LUT R3, R15, 0x80000, RZ, 0xfc, !PT ;  /* 0x000800000f037812 */ /* 0x000fe400078efcff */
[----:B------:R-:W-:-:S03]  /*2770*/  MOV R8, R14 ;  /* 0x0000000e00087202 */ /* 0x000fc60000000f00 */
[----:B------:R-:W-:Y:S01]  /*2780*/  IMAD.MOV.U32 R9, RZ, RZ, R3 ;  /* 0x000000ffff097224 */ /* 0x000fe200078e0003 */
[----:B------:R-:W-:Y:S06]  /*2790*/  BRA `(.L_x_140) ;  /* 0x00000000000c7947 */ /* 0x000fec0003800000 */
.L_x_141:
[----:B------:R-:W-:Y:S01]  /*27a0*/  LOP3.LUT R3, R35, 0x80000, RZ, 0xfc, !PT ;  /* 0x0008000023037812 */ /* 0x000fe200078efcff */
[----:B------:R-:W-:-:S03]  /*27b0*/  IMAD.MOV.U32 R8, RZ, RZ, R34 ;  /* 0x000000ffff087224 */ /* 0x000fc600078e0022 */
[----:B------:R-:W-:-:S07]  /*27c0*/  MOV R9, R3 ;  /* 0x0000000300097202 */ /* 0x000fce0000000f00 */
.L_x_140:
[----:B------:R-:W-:Y:S05]  /*27d0*/  BSYNC.RECONVERGENT B1 ;  /* 0x0000000000017941 */ /* 0x000fea0003800200 */
.L_x_138:
[----:B------:R-:W-:Y:S02]  /*27e0*/  HFMA2 R7, -RZ, RZ, 0, 0 ;  /* 0x00000000ff077431 */ /* 0x000fe400000001ff */
[----:B------:R-:W-:Y:S02]  /*27f0*/  IMAD.MOV.U32 R4, RZ, RZ, R8 ;  /* 0x000000ffff047224 */ /* 0x000fe400078e0008 */
[----:B------:R-:W-:Y:S01]  /*2800*/  IMAD.MOV.U32 R3, RZ, RZ, R9 ;  /* 0x000000ffff037224 */ /* 0x000fe200078e0009 */
[----:B------:R-:W-:Y:S06]  /*2810*/  RET.REL.NODEC R6 `(_Z18Compute_forces_gpuP10particle_siPA2_d) ;  /* 0xffffffd406f87950 */ /* 0x000fec0003c3ffff */
        .weak           $__internal_4_$__cuda_sm20_dsqrt_rn_f64_mediumpath_v1
        .type           $__internal_4_$__cuda_sm20_dsqrt_rn_f64_mediumpath_v1,@function
        .size           $__internal_4_$__cuda_sm20_dsqrt_rn_f64_mediumpath_v1,(.L_x_152 - $__internal_4_$__cuda_sm20_dsqrt_rn_f64_mediumpath_v1)
$__internal_4_$__cuda_sm20_dsqrt_rn_f64_mediumpath_v1:
[----:B------:R-:W-:Y:S01]  /*2820*/  ISETP.GE.U32.AND P0, PT, R4, -0x3400000, PT ;  /* 0xfcc000000400780c */ /* 0x000fe20003f06070 */
[----:B------:R-:W-:Y:S01]  /*2830*/  BSSY.RECONVERGENT B1, `(.L_x_143) ;  /* 0x0000029000017945 */ /* 0x000fe20003800200 */
[----:B------:R-:W-:Y:S01]  /*2840*/  IMAD.MOV.U32 R33, RZ, RZ, R9 ;  /* 0x000000ffff217224 */ /* 0x000fe200078e0009 */
[----:B------:R-:W-:Y:S01]  /*2850*/  MOV R9, R7 ;  /* 0x0000000700097202 */ /* 0x000fe20000000f00 */
[----:B------:R-:W-:Y:S01]  /*2860*/  IMAD.MOV.U32 R32, RZ, RZ, R10 ;  /* 0x000000ffff207224 */ /* 0x000fe200078e000a */
[----:B------:R-:W-:Y:S01]  /*2870*/  MOV R7, R5 ;  /* 0x0000000500077202 */ /* 0x000fe20000000f00 */
[----:B------:R-:W-:Y:S02]  /*2880*/  IMAD.MOV.U32 R34, RZ, RZ, R12 ;  /* 0x000000ffff227224 */ /* 0x000fe400078e000c */
[----:B------:R-:W-:-:S05]  /*2890*/  IMAD.MOV.U32 R35, RZ, RZ, R3 ;  /* 0x000000ffff237224 */ /* 0x000fca00078e0003 */
        /* <DEDUP_REMOVED lines=9> */
.L_x_144:
        /* <DEDUP_REMOVED lines=24> */
.L_x_146:
[----:B------:R-:W-:-:S11]  /*2ab0*/  DADD R4, R32, R32 ;  /* 0x0000000020047229 */ /* 0x000fd60000000020 */
.L_x_145:
[----:B------:R-:W-:Y:S05]  /*2ac0*/  BSYNC.RECONVERGENT B1 ;  /* 0x0000000000017941 */ /* 0x000fea0003800200 */
.L_x_143:
[----:B------:R-:W-:Y:S01]  /*2ad0*/  IMAD.MOV.U32 R15, RZ, RZ, 0x0 ;  /* 0x00000000ff0f7424 */ /* 0x000fe200078e00ff */
[----:B------:R-:W-:-:S03]  /*2ae0*/  MOV R3, R5 ;  /* 0x0000000500037202 */ /* 0x000fc60000000f00 */
[----:B------:R-:W-:Y:S05]  /*2af0*/  RET.REL.NODEC R14 `(_Z18Compute_forces_gpuP10particle_siPA2_d) ;  /* 0xffffffd40e407950 */ /* 0x000fea0003c3ffff */
.L_x_147:
        /* <DEDUP_REMOVED lines=16> */
.L_x_152:


//--------------------- .nv.shared._Z18Compute_energy_parP10particle_siPdS1_ --------------------------
	.section	.nv.shared._Z18Compute_energy_parP10particle_siPdS1_,"aw",@nobits
	.sectionflags	@""
	.align	16
	.zero		1024


//--------------------- .nv.shared.reserved.0     --------------------------
	.section	.nv.shared.reserved.0,"aw",@nobits
	.weak		__nv_reservedSMEM_offset_0_alias
	.size		__nv_reservedSMEM_offset_0_alias, 0, 64
	.other		__nv_reservedSMEM_offset_0_alias,@"STO_CUDA_RESERVED_SHARED STV_DEFAULT"
__nv_reservedSMEM_offset_0_alias:
	.zero		0
	.zero		64


//--------------------- .nv.shared._Z16Update_parts_parP10particle_sidPA2_d --------------------------
	.section	.nv.shared._Z16Update_parts_parP10particle_sidPA2_d,"aw",@nobits
	.sectionflags	@""
	.align	16
	.zero		1024


//--------------------- .nv.shared._Z18Compute_forces_gpuP10particle_siPA2_d --------------------------
	.section	.nv.shared._Z18Compute_forces_gpuP10particle_siPA2_d,"aw",@nobits
	.sectionflags	@""
	.align	16
	.zero		1024


//--------------------- .nv.constant0._Z18Compute_energy_parP10particle_siPdS1_ --------------------------
	.section	.nv.constant0._Z18Compute_energy_parP10particle_siPdS1_,"a",@progbits
	.sectionflags	@""
	.align	4
.nv.constant0._Z18Compute_energy_parP10particle_siPdS1_:
	.zero		928


//--------------------- .nv.constant0._Z16Update_parts_parP10particle_sidPA2_d --------------------------
	.section	.nv.constant0._Z16Update_parts_parP10particle_sidPA2_d,"a",@progbits
	.sectionflags	@""
	.align	4
.nv.constant0._Z16Update_parts_parP10particle_sidPA2_d:
	.zero		928


//--------------------- .nv.constant0._Z18Compute_forces_gpuP10particle_siPA2_d --------------------------
	.section	.nv.constant0._Z18Compute_forces_gpuP10particle_siPA2_d,"a",@progbits
	.sectionflags	@""
	.align	4
.nv.constant0._Z18Compute_forces_gpuP10particle_siPA2_d:
	.zero		920


//--------------------- SYMBOLS --------------------------

	.type		.nv.reservedSmem.offset0,@object
	.size		.nv.reservedSmem.offset0,0x4
	.type		.nv.reservedSmem.cap,@object
	.size		.nv.reservedSmem.cap,0x4
